//
// Generated by NVIDIA NVVM Compiler
//
// Compiler Build ID: CL-36424714
// Cuda compilation tools, release 13.0, V13.0.88
// Based on NVVM 20.0.0
//

.version 9.0
.target sm_100
.address_size 64

	// .globl	_Z6MatMulPKfS0_Pfiii
.extern .func  (.param .b32 func_retval0) vprintf
(
	.param .b64 vprintf_param_0,
	.param .b64 vprintf_param_1
)
;
.global .align 1 .b8 $str[11] = {76, 111, 115, 115, 58, 32, 37, 102, 10, 10};
.global .align 1 .b8 $str$1[6] = {37, 46, 54, 102, 32};
.global .align 1 .b8 $str$2[2] = {10};

.visible .entry _Z6MatMulPKfS0_Pfiii(
	.param .u64 .ptr .align 1 _Z6MatMulPKfS0_Pfiii_param_0,
	.param .u64 .ptr .align 1 _Z6MatMulPKfS0_Pfiii_param_1,
	.param .u64 .ptr .align 1 _Z6MatMulPKfS0_Pfiii_param_2,
	.param .u32 _Z6MatMulPKfS0_Pfiii_param_3,
	.param .u32 _Z6MatMulPKfS0_Pfiii_param_4,
	.param .u32 _Z6MatMulPKfS0_Pfiii_param_5
)
{
	.reg .pred 	%p<13>;
	.reg .b32 	%r<41>;
	.reg .b32 	%f<68>;
	.reg .b64 	%rd<53>;

	ld.param.u64 	%rd7, [_Z6MatMulPKfS0_Pfiii_param_0];
	ld.param.u64 	%rd8, [_Z6MatMulPKfS0_Pfiii_param_1];
	ld.param.u64 	%rd6, [_Z6MatMulPKfS0_Pfiii_param_2];
	ld.param.u32 	%r20, [_Z6MatMulPKfS0_Pfiii_param_3];
	ld.param.u32 	%r18, [_Z6MatMulPKfS0_Pfiii_param_4];
	ld.param.u32 	%r19, [_Z6MatMulPKfS0_Pfiii_param_5];
	cvta.to.global.u64 	%rd1, %rd8;
	cvta.to.global.u64 	%rd2, %rd7;
	mov.u32 	%r21, %ctaid.y;
	mov.u32 	%r22, %ntid.y;
	mov.u32 	%r23, %tid.y;
	mad.lo.s32 	%r1, %r21, %r22, %r23;
	mov.u32 	%r24, %ctaid.x;
	mov.u32 	%r25, %ntid.x;
	mov.u32 	%r26, %tid.x;
	mad.lo.s32 	%r2, %r24, %r25, %r26;
	setp.ge.s32 	%p1, %r1, %r20;
	setp.ge.s32 	%p2, %r2, %r19;
	or.pred  	%p3, %p1, %p2;
	@%p3 bra 	$L__BB0_14;
	setp.lt.s32 	%p4, %r18, 1;
	mov.f32 	%f67, 0f00000000;
	@%p4 bra 	$L__BB0_13;
	mul.lo.s32 	%r3, %r18, %r1;
	and.b32  	%r4, %r18, 7;
	setp.lt.u32 	%p5, %r18, 8;
	mov.f32 	%f67, 0f00000000;
	mov.b32 	%r39, 0;
	@%p5 bra 	$L__BB0_5;
	and.b32  	%r39, %r18, 2147483640;
	neg.s32 	%r37, %r39;
	shl.b32 	%r7, %r19, 3;
	mul.wide.u32 	%rd9, %r3, 4;
	add.s64 	%rd10, %rd9, %rd2;
	add.s64 	%rd52, %rd10, 16;
	mov.f32 	%f67, 0f00000000;
	mul.wide.s32 	%rd13, %r19, 4;
	mov.u32 	%r36, %r2;
$L__BB0_4:
	.pragma "nounroll";
	ld.global.f32 	%f17, [%rd52+-16];
	mul.wide.s32 	%rd11, %r36, 4;
	add.s64 	%rd12, %rd1, %rd11;
	ld.global.f32 	%f18, [%rd12];
	fma.rn.f32 	%f19, %f17, %f18, %f67;
	ld.global.f32 	%f20, [%rd52+-12];
	add.s64 	%rd14, %rd12, %rd13;
	ld.global.f32 	%f21, [%rd14];
	fma.rn.f32 	%f22, %f20, %f21, %f19;
	ld.global.f32 	%f23, [%rd52+-8];
	add.s64 	%rd15, %rd14, %rd13;
	ld.global.f32 	%f24, [%rd15];
	fma.rn.f32 	%f25, %f23, %f24, %f22;
	ld.global.f32 	%f26, [%rd52+-4];
	add.s64 	%rd16, %rd15, %rd13;
	ld.global.f32 	%f27, [%rd16];
	fma.rn.f32 	%f28, %f26, %f27, %f25;
	ld.global.f32 	%f29, [%rd52];
	add.s64 	%rd17, %rd16, %rd13;
	ld.global.f32 	%f30, [%rd17];
	fma.rn.f32 	%f31, %f29, %f30, %f28;
	ld.global.f32 	%f32, [%rd52+4];
	add.s64 	%rd18, %rd17, %rd13;
	ld.global.f32 	%f33, [%rd18];
	fma.rn.f32 	%f34, %f32, %f33, %f31;
	ld.global.f32 	%f35, [%rd52+8];
	add.s64 	%rd19, %rd18, %rd13;
	ld.global.f32 	%f36, [%rd19];
	fma.rn.f32 	%f37, %f35, %f36, %f34;
	ld.global.f32 	%f38, [%rd52+12];
	add.s64 	%rd20, %rd19, %rd13;
	ld.global.f32 	%f39, [%rd20];
	fma.rn.f32 	%f67, %f38, %f39, %f37;
	add.s32 	%r37, %r37, 8;
	add.s32 	%r36, %r36, %r7;
	add.s64 	%rd52, %rd52, 32;
	setp.ne.s32 	%p6, %r37, 0;
	@%p6 bra 	$L__BB0_4;
$L__BB0_5:
	setp.eq.s32 	%p7, %r4, 0;
	@%p7 bra 	$L__BB0_13;
	and.b32  	%r13, %r18, 3;
	setp.lt.u32 	%p8, %r4, 4;
	@%p8 bra 	$L__BB0_8;
	add.s32 	%r28, %r39, %r3;
	mul.wide.u32 	%rd21, %r28, 4;
	add.s64 	%rd22, %rd2, %rd21;
	ld.global.f32 	%f41, [%rd22];
	mad.lo.s32 	%r29, %r39, %r19, %r2;
	mul.wide.s32 	%rd23, %r29, 4;
	add.s64 	%rd24, %rd1, %rd23;
	ld.global.f32 	%f42, [%rd24];
	fma.rn.f32 	%f43, %f41, %f42, %f67;
	cvt.u64.u32 	%rd25, %r3;
	cvt.u64.u32 	%rd26, %r39;
	add.s64 	%rd27, %rd26, %rd25;
	shl.b64 	%rd28, %rd27, 2;
	add.s64 	%rd29, %rd2, %rd28;
	ld.global.f32 	%f44, [%rd29+4];
	mul.wide.s32 	%rd30, %r19, 4;
	add.s64 	%rd31, %rd24, %rd30;
	ld.global.f32 	%f45, [%rd31];
	fma.rn.f32 	%f46, %f44, %f45, %f43;
	ld.global.f32 	%f47, [%rd29+8];
	add.s64 	%rd32, %rd31, %rd30;
	ld.global.f32 	%f48, [%rd32];
	fma.rn.f32 	%f49, %f47, %f48, %f46;
	ld.global.f32 	%f50, [%rd29+12];
	add.s64 	%rd33, %rd32, %rd30;
	ld.global.f32 	%f51, [%rd33];
	fma.rn.f32 	%f67, %f50, %f51, %f49;
	add.s32 	%r39, %r39, 4;
$L__BB0_8:
	setp.eq.s32 	%p9, %r13, 0;
	@%p9 bra 	$L__BB0_13;
	setp.eq.s32 	%p10, %r13, 1;
	@%p10 bra 	$L__BB0_11;
	add.s32 	%r30, %r39, %r3;
	mul.wide.u32 	%rd34, %r30, 4;
	add.s64 	%rd35, %rd2, %rd34;
	ld.global.f32 	%f53, [%rd35];
	mad.lo.s32 	%r31, %r39, %r19, %r2;
	mul.wide.s32 	%rd36, %r31, 4;
	add.s64 	%rd37, %rd1, %rd36;
	ld.global.f32 	%f54, [%rd37];
	fma.rn.f32 	%f55, %f53, %f54, %f67;
	cvt.u64.u32 	%rd38, %r3;
	cvt.u64.u32 	%rd39, %r39;
	add.s64 	%rd40, %rd39, %rd38;
	shl.b64 	%rd41, %rd40, 2;
	add.s64 	%rd42, %rd2, %rd41;
	ld.global.f32 	%f56, [%rd42+4];
	mul.wide.s32 	%rd43, %r19, 4;
	add.s64 	%rd44, %rd37, %rd43;
	ld.global.f32 	%f57, [%rd44];
	fma.rn.f32 	%f67, %f56, %f57, %f55;
	add.s32 	%r39, %r39, 2;
$L__BB0_11:
	and.b32  	%r32, %r18, 1;
	setp.eq.b32 	%p11, %r32, 1;
	not.pred 	%p12, %p11;
	@%p12 bra 	$L__BB0_13;
	add.s32 	%r33, %r39, %r3;
	mul.wide.u32 	%rd45, %r33, 4;
	add.s64 	%rd46, %rd2, %rd45;
	ld.global.f32 	%f58, [%rd46];
	mad.lo.s32 	%r34, %r39, %r19, %r2;
	mul.wide.s32 	%rd47, %r34, 4;
	add.s64 	%rd48, %rd1, %rd47;
	ld.global.f32 	%f59, [%rd48];
	fma.rn.f32 	%f67, %f58, %f59, %f67;
$L__BB0_13:
	mad.lo.s32 	%r35, %r19, %r1, %r2;
	cvta.to.global.u64 	%rd49, %rd6;
	mul.wide.s32 	%rd50, %r35, 4;
	add.s64 	%rd51, %rd49, %rd50;
	st.global.f32 	[%rd51], %f67;
$L__BB0_14:
	ret;

}
	// .globl	_Z23ComputeWeightsGradientsPKfS0_Pfiiif
.visible .entry _Z23ComputeWeightsGradientsPKfS0_Pfiiif(
	.param .u64 .ptr .align 1 _Z23ComputeWeightsGradientsPKfS0_Pfiiif_param_0,
	.param .u64 .ptr .align 1 _Z23ComputeWeightsGradientsPKfS0_Pfiiif_param_1,
	.param .u64 .ptr .align 1 _Z23ComputeWeightsGradientsPKfS0_Pfiiif_param_2,
	.param .u32 _Z23ComputeWeightsGradientsPKfS0_Pfiiif_param_3,
	.param .u32 _Z23ComputeWeightsGradientsPKfS0_Pfiiif_param_4,
	.param .u32 _Z23ComputeWeightsGradientsPKfS0_Pfiiif_param_5,
	.param .f32 _Z23ComputeWeightsGradientsPKfS0_Pfiiif_param_6
)
{
	.reg .pred 	%p<13>;
	.reg .b32 	%r<44>;
	.reg .b32 	%f<74>;
	.reg .b64 	%rd<53>;

	ld.param.u64 	%rd4, [_Z23ComputeWeightsGradientsPKfS0_Pfiiif_param_0];
	ld.param.u64 	%rd5, [_Z23ComputeWeightsGradientsPKfS0_Pfiiif_param_1];
	ld.param.u64 	%rd3, [_Z23ComputeWeightsGradientsPKfS0_Pfiiif_param_2];
	ld.param.u32 	%r20, [_Z23ComputeWeightsGradientsPKfS0_Pfiiif_param_3];
	ld.param.u32 	%r21, [_Z23ComputeWeightsGradientsPKfS0_Pfiiif_param_4];
	ld.param.u32 	%r22, [_Z23ComputeWeightsGradientsPKfS0_Pfiiif_param_5];
	ld.param.f32 	%f13, [_Z23ComputeWeightsGradientsPKfS0_Pfiiif_param_6];
	cvta.to.global.u64 	%rd1, %rd5;
	cvta.to.global.u64 	%rd2, %rd4;
	mov.u32 	%r23, %ctaid.y;
	mov.u32 	%r24, %ntid.y;
	mov.u32 	%r25, %tid.y;
	mad.lo.s32 	%r1, %r23, %r24, %r25;
	mov.u32 	%r26, %ctaid.x;
	mov.u32 	%r27, %ntid.x;
	mov.u32 	%r28, %tid.x;
	mad.lo.s32 	%r2, %r26, %r27, %r28;
	setp.ge.s32 	%p1, %r1, %r21;
	setp.ge.s32 	%p2, %r2, %r22;
	or.pred  	%p3, %p1, %p2;
	@%p3 bra 	$L__BB1_14;
	setp.lt.s32 	%p4, %r20, 1;
	mov.f32 	%f73, 0f00000000;
	@%p4 bra 	$L__BB1_13;
	and.b32  	%r3, %r20, 7;
	setp.lt.u32 	%p5, %r20, 8;
	mov.f32 	%f73, 0f00000000;
	mov.b32 	%r42, 0;
	@%p5 bra 	$L__BB1_5;
	and.b32  	%r42, %r20, 2147483640;
	neg.s32 	%r40, %r42;
	shl.b32 	%r6, %r22, 3;
	shl.b32 	%r7, %r21, 3;
	mov.f32 	%f73, 0f00000000;
	mul.wide.s32 	%rd10, %r21, 4;
	mul.wide.s32 	%rd12, %r22, 4;
	mov.u32 	%r38, %r1;
	mov.u32 	%r39, %r2;
$L__BB1_4:
	.pragma "nounroll";
	mul.wide.s32 	%rd6, %r38, 4;
	add.s64 	%rd7, %rd2, %rd6;
	ld.global.nc.f32 	%f18, [%rd7];
	mul.wide.s32 	%rd8, %r39, 4;
	add.s64 	%rd9, %rd1, %rd8;
	ld.global.nc.f32 	%f19, [%rd9];
	fma.rn.f32 	%f20, %f18, %f19, %f73;
	add.s64 	%rd11, %rd7, %rd10;
	ld.global.nc.f32 	%f21, [%rd11];
	add.s64 	%rd13, %rd9, %rd12;
	ld.global.nc.f32 	%f22, [%rd13];
	fma.rn.f32 	%f23, %f21, %f22, %f20;
	add.s64 	%rd14, %rd11, %rd10;
	ld.global.nc.f32 	%f24, [%rd14];
	add.s64 	%rd15, %rd13, %rd12;
	ld.global.nc.f32 	%f25, [%rd15];
	fma.rn.f32 	%f26, %f24, %f25, %f23;
	add.s64 	%rd16, %rd14, %rd10;
	ld.global.nc.f32 	%f27, [%rd16];
	add.s64 	%rd17, %rd15, %rd12;
	ld.global.nc.f32 	%f28, [%rd17];
	fma.rn.f32 	%f29, %f27, %f28, %f26;
	add.s64 	%rd18, %rd16, %rd10;
	ld.global.nc.f32 	%f30, [%rd18];
	add.s64 	%rd19, %rd17, %rd12;
	ld.global.nc.f32 	%f31, [%rd19];
	fma.rn.f32 	%f32, %f30, %f31, %f29;
	add.s64 	%rd20, %rd18, %rd10;
	ld.global.nc.f32 	%f33, [%rd20];
	add.s64 	%rd21, %rd19, %rd12;
	ld.global.nc.f32 	%f34, [%rd21];
	fma.rn.f32 	%f35, %f33, %f34, %f32;
	add.s64 	%rd22, %rd20, %rd10;
	ld.global.nc.f32 	%f36, [%rd22];
	add.s64 	%rd23, %rd21, %rd12;
	ld.global.nc.f32 	%f37, [%rd23];
	fma.rn.f32 	%f38, %f36, %f37, %f35;
	add.s64 	%rd24, %rd22, %rd10;
	ld.global.nc.f32 	%f39, [%rd24];
	add.s64 	%rd25, %rd23, %rd12;
	ld.global.nc.f32 	%f40, [%rd25];
	fma.rn.f32 	%f73, %f39, %f40, %f38;
	add.s32 	%r40, %r40, 8;
	add.s32 	%r39, %r39, %r6;
	add.s32 	%r38, %r38, %r7;
	setp.ne.s32 	%p6, %r40, 0;
	@%p6 bra 	$L__BB1_4;
$L__BB1_5:
	setp.eq.s32 	%p7, %r3, 0;
	@%p7 bra 	$L__BB1_13;
	and.b32  	%r15, %r20, 3;
	setp.lt.u32 	%p8, %r3, 4;
	@%p8 bra 	$L__BB1_8;
	mad.lo.s32 	%r30, %r42, %r21, %r1;
	mul.wide.s32 	%rd26, %r30, 4;
	add.s64 	%rd27, %rd2, %rd26;
	ld.global.nc.f32 	%f42, [%rd27];
	mad.lo.s32 	%r31, %r42, %r22, %r2;
	mul.wide.s32 	%rd28, %r31, 4;
	add.s64 	%rd29, %rd1, %rd28;
	ld.global.nc.f32 	%f43, [%rd29];
	fma.rn.f32 	%f44, %f42, %f43, %f73;
	mul.wide.s32 	%rd30, %r21, 4;
	add.s64 	%rd31, %rd27, %rd30;
	ld.global.nc.f32 	%f45, [%rd31];
	mul.wide.s32 	%rd32, %r22, 4;
	add.s64 	%rd33, %rd29, %rd32;
	ld.global.nc.f32 	%f46, [%rd33];
	fma.rn.f32 	%f47, %f45, %f46, %f44;
	add.s64 	%rd34, %rd31, %rd30;
	ld.global.nc.f32 	%f48, [%rd34];
	add.s64 	%rd35, %rd33, %rd32;
	ld.global.nc.f32 	%f49, [%rd35];
	fma.rn.f32 	%f50, %f48, %f49, %f47;
	add.s64 	%rd36, %rd34, %rd30;
	ld.global.nc.f32 	%f51, [%rd36];
	add.s64 	%rd37, %rd35, %rd32;
	ld.global.nc.f32 	%f52, [%rd37];
	fma.rn.f32 	%f73, %f51, %f52, %f50;
	add.s32 	%r42, %r42, 4;
$L__BB1_8:
	setp.eq.s32 	%p9, %r15, 0;
	@%p9 bra 	$L__BB1_13;
	setp.eq.s32 	%p10, %r15, 1;
	@%p10 bra 	$L__BB1_11;
	mad.lo.s32 	%r32, %r42, %r21, %r1;
	mul.wide.s32 	%rd38, %r32, 4;
	add.s64 	%rd39, %rd2, %rd38;
	ld.global.nc.f32 	%f54, [%rd39];
	mad.lo.s32 	%r33, %r42, %r22, %r2;
	mul.wide.s32 	%rd40, %r33, 4;
	add.s64 	%rd41, %rd1, %rd40;
	ld.global.nc.f32 	%f55, [%rd41];
	fma.rn.f32 	%f56, %f54, %f55, %f73;
	mul.wide.s32 	%rd42, %r21, 4;
	add.s64 	%rd43, %rd39, %rd42;
	ld.global.nc.f32 	%f57, [%rd43];
	mul.wide.s32 	%rd44, %r22, 4;
	add.s64 	%rd45, %rd41, %rd44;
	ld.global.nc.f32 	%f58, [%rd45];
	fma.rn.f32 	%f73, %f57, %f58, %f56;
	add.s32 	%r42, %r42, 2;
$L__BB1_11:
	and.b32  	%r34, %r20, 1;
	setp.eq.b32 	%p11, %r34, 1;
	not.pred 	%p12, %p11;
	@%p12 bra 	$L__BB1_13;
	mad.lo.s32 	%r35, %r42, %r21, %r1;
	mul.wide.s32 	%rd46, %r35, 4;
	add.s64 	%rd47, %rd2, %rd46;
	ld.global.nc.f32 	%f59, [%rd47];
	mad.lo.s32 	%r36, %r42, %r22, %r2;
	mul.wide.s32 	%rd48, %r36, 4;
	add.s64 	%rd49, %rd1, %rd48;
	ld.global.nc.f32 	%f60, [%rd49];
	fma.rn.f32 	%f73, %f59, %f60, %f73;
$L__BB1_13:
	cvt.rn.f32.s32 	%f61, %r20;
	div.rn.f32 	%f62, %f73, %f61;
	mad.lo.s32 	%r37, %r22, %r1, %r2;
	cvta.to.global.u64 	%rd50, %rd3;
	mul.wide.s32 	%rd51, %r37, 4;
	add.s64 	%rd52, %rd50, %rd51;
	neg.f32 	%f63, %f13;
	max.f32 	%f64, %f62, %f63;
	min.f32 	%f65, %f13, %f64;
	st.global.f32 	[%rd52], %f65;
$L__BB1_14:
	ret;

}
	// .globl	_Z20ComputeBiasGradientsPfS_iifS_i
.visible .entry _Z20ComputeBiasGradientsPfS_iifS_i(
	.param .u64 .ptr .align 1 _Z20ComputeBiasGradientsPfS_iifS_i_param_0,
	.param .u64 .ptr .align 1 _Z20ComputeBiasGradientsPfS_iifS_i_param_1,
	.param .u32 _Z20ComputeBiasGradientsPfS_iifS_i_param_2,
	.param .u32 _Z20ComputeBiasGradientsPfS_iifS_i_param_3,
	.param .f32 _Z20ComputeBiasGradientsPfS_iifS_i_param_4,
	.param .u64 .ptr .align 1 _Z20ComputeBiasGradientsPfS_iifS_i_param_5,
	.param .u32 _Z20ComputeBiasGradientsPfS_iifS_i_param_6
)
{
	.reg .pred 	%p<12>;
	.reg .b32 	%r<38>;
	.reg .b32 	%f<92>;
	.reg .b64 	%rd<45>;

	ld.param.u64 	%rd4, [_Z20ComputeBiasGradientsPfS_iifS_i_param_0];
	ld.param.u64 	%rd2, [_Z20ComputeBiasGradientsPfS_iifS_i_param_1];
	ld.param.u32 	%r23, [_Z20ComputeBiasGradientsPfS_iifS_i_param_2];
	ld.param.u32 	%r24, [_Z20ComputeBiasGradientsPfS_iifS_i_param_3];
	ld.param.f32 	%f14, [_Z20ComputeBiasGradientsPfS_iifS_i_param_4];
	ld.param.u64 	%rd3, [_Z20ComputeBiasGradientsPfS_iifS_i_param_5];
	cvta.to.global.u64 	%rd1, %rd4;
	mov.u32 	%r25, %ctaid.x;
	mov.u32 	%r26, %ntid.x;
	mov.u32 	%r27, %tid.x;
	mad.lo.s32 	%r1, %r25, %r26, %r27;
	setp.ge.s32 	%p1, %r1, %r24;
	@%p1 bra 	$L__BB2_17;
	setp.ne.s32 	%p2, %r1, 0;
	@%p2 bra 	$L__BB2_3;
	cvta.to.global.u64 	%rd5, %rd3;
	ld.global.f32 	%f15, [%rd5];
	cvt.rn.f32.s32 	%f16, %r23;
	div.rn.f32 	%f17, %f15, %f16;
	st.global.f32 	[%rd5], %f17;
$L__BB2_3:
	setp.lt.s32 	%p3, %r23, 1;
	mov.f32 	%f91, 0f00000000;
	@%p3 bra 	$L__BB2_16;
	and.b32  	%r2, %r23, 15;
	setp.lt.u32 	%p4, %r23, 16;
	mov.f32 	%f91, 0f00000000;
	mov.b32 	%r34, 0;
	@%p4 bra 	$L__BB2_7;
	and.b32  	%r34, %r23, 2147483632;
	neg.s32 	%r32, %r34;
	shl.b32 	%r5, %r24, 4;
	mov.f32 	%f91, 0f00000000;
	mul.wide.s32 	%rd8, %r24, 4;
	mov.u32 	%r31, %r1;
$L__BB2_6:
	.pragma "nounroll";
	mul.wide.s32 	%rd6, %r31, 4;
	add.s64 	%rd7, %rd1, %rd6;
	ld.global.f32 	%f22, [%rd7];
	add.f32 	%f23, %f91, %f22;
	add.s64 	%rd9, %rd7, %rd8;
	ld.global.f32 	%f24, [%rd9];
	add.f32 	%f25, %f23, %f24;
	add.s64 	%rd10, %rd9, %rd8;
	ld.global.f32 	%f26, [%rd10];
	add.f32 	%f27, %f25, %f26;
	add.s64 	%rd11, %rd10, %rd8;
	ld.global.f32 	%f28, [%rd11];
	add.f32 	%f29, %f27, %f28;
	add.s64 	%rd12, %rd11, %rd8;
	ld.global.f32 	%f30, [%rd12];
	add.f32 	%f31, %f29, %f30;
	add.s64 	%rd13, %rd12, %rd8;
	ld.global.f32 	%f32, [%rd13];
	add.f32 	%f33, %f31, %f32;
	add.s64 	%rd14, %rd13, %rd8;
	ld.global.f32 	%f34, [%rd14];
	add.f32 	%f35, %f33, %f34;
	add.s64 	%rd15, %rd14, %rd8;
	ld.global.f32 	%f36, [%rd15];
	add.f32 	%f37, %f35, %f36;
	add.s64 	%rd16, %rd15, %rd8;
	ld.global.f32 	%f38, [%rd16];
	add.f32 	%f39, %f37, %f38;
	add.s64 	%rd17, %rd16, %rd8;
	ld.global.f32 	%f40, [%rd17];
	add.f32 	%f41, %f39, %f40;
	add.s64 	%rd18, %rd17, %rd8;
	ld.global.f32 	%f42, [%rd18];
	add.f32 	%f43, %f41, %f42;
	add.s64 	%rd19, %rd18, %rd8;
	ld.global.f32 	%f44, [%rd19];
	add.f32 	%f45, %f43, %f44;
	add.s64 	%rd20, %rd19, %rd8;
	ld.global.f32 	%f46, [%rd20];
	add.f32 	%f47, %f45, %f46;
	add.s64 	%rd21, %rd20, %rd8;
	ld.global.f32 	%f48, [%rd21];
	add.f32 	%f49, %f47, %f48;
	add.s64 	%rd22, %rd21, %rd8;
	ld.global.f32 	%f50, [%rd22];
	add.f32 	%f51, %f49, %f50;
	add.s64 	%rd23, %rd22, %rd8;
	ld.global.f32 	%f52, [%rd23];
	add.f32 	%f91, %f51, %f52;
	add.s32 	%r32, %r32, 16;
	add.s32 	%r31, %r31, %r5;
	setp.ne.s32 	%p5, %r32, 0;
	@%p5 bra 	$L__BB2_6;
$L__BB2_7:
	setp.eq.s32 	%p6, %r2, 0;
	@%p6 bra 	$L__BB2_16;
	and.b32  	%r11, %r23, 7;
	setp.lt.u32 	%p7, %r2, 8;
	@%p7 bra 	$L__BB2_10;
	mad.lo.s32 	%r29, %r34, %r24, %r1;
	mul.wide.s32 	%rd24, %r29, 4;
	add.s64 	%rd25, %rd1, %rd24;
	ld.global.f32 	%f54, [%rd25];
	add.f32 	%f55, %f91, %f54;
	mul.wide.s32 	%rd26, %r24, 4;
	add.s64 	%rd27, %rd25, %rd26;
	ld.global.f32 	%f56, [%rd27];
	add.f32 	%f57, %f55, %f56;
	add.s64 	%rd28, %rd27, %rd26;
	ld.global.f32 	%f58, [%rd28];
	add.f32 	%f59, %f57, %f58;
	add.s64 	%rd29, %rd28, %rd26;
	ld.global.f32 	%f60, [%rd29];
	add.f32 	%f61, %f59, %f60;
	add.s64 	%rd30, %rd29, %rd26;
	ld.global.f32 	%f62, [%rd30];
	add.f32 	%f63, %f61, %f62;
	add.s64 	%rd31, %rd30, %rd26;
	ld.global.f32 	%f64, [%rd31];
	add.f32 	%f65, %f63, %f64;
	add.s64 	%rd32, %rd31, %rd26;
	ld.global.f32 	%f66, [%rd32];
	add.f32 	%f67, %f65, %f66;
	add.s64 	%rd33, %rd32, %rd26;
	ld.global.f32 	%f68, [%rd33];
	add.f32 	%f91, %f67, %f68;
	add.s32 	%r34, %r34, 8;
$L__BB2_10:
	setp.eq.s32 	%p8, %r11, 0;
	@%p8 bra 	$L__BB2_16;
	and.b32  	%r14, %r23, 3;
	setp.lt.u32 	%p9, %r11, 4;
	@%p9 bra 	$L__BB2_13;
	mad.lo.s32 	%r30, %r34, %r24, %r1;
	mul.wide.s32 	%rd34, %r30, 4;
	add.s64 	%rd35, %rd1, %rd34;
	ld.global.f32 	%f70, [%rd35];
	add.f32 	%f71, %f91, %f70;
	mul.wide.s32 	%rd36, %r24, 4;
	add.s64 	%rd37, %rd35, %rd36;
	ld.global.f32 	%f72, [%rd37];
	add.f32 	%f73, %f71, %f72;
	add.s64 	%rd38, %rd37, %rd36;
	ld.global.f32 	%f74, [%rd38];
	add.f32 	%f75, %f73, %f74;
	add.s64 	%rd39, %rd38, %rd36;
	ld.global.f32 	%f76, [%rd39];
	add.f32 	%f91, %f75, %f76;
	add.s32 	%r34, %r34, 4;
$L__BB2_13:
	setp.eq.s32 	%p10, %r14, 0;
	@%p10 bra 	$L__BB2_16;
	mad.lo.s32 	%r37, %r34, %r24, %r1;
	neg.s32 	%r36, %r14;
$L__BB2_15:
	.pragma "nounroll";
	mul.wide.s32 	%rd40, %r37, 4;
	add.s64 	%rd41, %rd1, %rd40;
	ld.global.f32 	%f77, [%rd41];
	add.f32 	%f91, %f91, %f77;
	add.s32 	%r37, %r37, %r24;
	add.s32 	%r36, %r36, 1;
	setp.ne.s32 	%p11, %r36, 0;
	@%p11 bra 	$L__BB2_15;
$L__BB2_16:
	cvt.rn.f32.s32 	%f78, %r23;
	div.rn.f32 	%f79, %f91, %f78;
	cvta.to.global.u64 	%rd42, %rd2;
	mul.wide.s32 	%rd43, %r1, 4;
	add.s64 	%rd44, %rd42, %rd43;
	neg.f32 	%f80, %f14;
	max.f32 	%f81, %f79, %f80;
	min.f32 	%f82, %f14, %f81;
	st.global.f32 	[%rd44], %f82;
$L__BB2_17:
	ret;

}
	// .globl	_Z7addBiasPfS_ii
.visible .entry _Z7addBiasPfS_ii(
	.param .u64 .ptr .align 1 _Z7addBiasPfS_ii_param_0,
	.param .u64 .ptr .align 1 _Z7addBiasPfS_ii_param_1,
	.param .u32 _Z7addBiasPfS_ii_param_2,
	.param .u32 _Z7addBiasPfS_ii_param_3
)
{
	.reg .pred 	%p<4>;
	.reg .b32 	%r<15>;
	.reg .b32 	%f<4>;
	.reg .b64 	%rd<9>;

	ld.param.u64 	%rd1, [_Z7addBiasPfS_ii_param_0];
	ld.param.u64 	%rd2, [_Z7addBiasPfS_ii_param_1];
	ld.param.u32 	%r3, [_Z7addBiasPfS_ii_param_2];
	ld.param.u32 	%r4, [_Z7addBiasPfS_ii_param_3];
	mov.u32 	%r6, %ntid.x;
	mov.u32 	%r7, %ctaid.x;
	mov.u32 	%r8, %tid.x;
	mad.lo.s32 	%r1, %r6, %r7, %r8;
	mov.u32 	%r9, %ntid.y;
	mov.u32 	%r10, %ctaid.y;
	mov.u32 	%r11, %tid.y;
	mad.lo.s32 	%r12, %r9, %r10, %r11;
	mul.lo.s32 	%r2, %r3, %r12;
	setp.ge.s32 	%p1, %r1, %r3;
	setp.ge.s32 	%p2, %r12, %r4;
	or.pred  	%p3, %p1, %p2;
	@%p3 bra 	$L__BB3_2;
	cvta.to.global.u64 	%rd3, %rd1;
	cvta.to.global.u64 	%rd4, %rd2;
	add.s32 	%r14, %r2, %r1;
	mul.wide.s32 	%rd5, %r14, 4;
	add.s64 	%rd6, %rd3, %rd5;
	ld.global.f32 	%f1, [%rd6];
	mul.wide.s32 	%rd7, %r1, 4;
	add.s64 	%rd8, %rd4, %rd7;
	ld.global.f32 	%f2, [%rd8];
	add.f32 	%f3, %f1, %f2;
	st.global.f32 	[%rd6], %f3;
$L__BB3_2:
	ret;

}
	// .globl	_Z8maxLogitPfS_S_ii
.visible .entry _Z8maxLogitPfS_S_ii(
	.param .u64 .ptr .align 1 _Z8maxLogitPfS_S_ii_param_0,
	.param .u64 .ptr .align 1 _Z8maxLogitPfS_S_ii_param_1,
	.param .u64 .ptr .align 1 _Z8maxLogitPfS_S_ii_param_2,
	.param .u32 _Z8maxLogitPfS_S_ii_param_3,
	.param .u32 _Z8maxLogitPfS_S_ii_param_4
)
{
	.reg .pred 	%p<49>;
	.reg .b32 	%r<80>;
	.reg .b32 	%f<293>;
	.reg .b64 	%rd<57>;

	ld.param.u64 	%rd13, [_Z8maxLogitPfS_S_ii_param_0];
	ld.param.u64 	%rd11, [_Z8maxLogitPfS_S_ii_param_1];
	ld.param.u64 	%rd12, [_Z8maxLogitPfS_S_ii_param_2];
	ld.param.u32 	%r31, [_Z8maxLogitPfS_S_ii_param_3];
	ld.param.u32 	%r30, [_Z8maxLogitPfS_S_ii_param_4];
	cvta.to.global.u64 	%rd1, %rd13;
	mov.u32 	%r1, %ctaid.x;
	setp.ge.s32 	%p1, %r1, %r31;
	@%p1 bra 	$L__BB4_27;
	setp.lt.s32 	%p2, %r30, 1;
	mov.f32 	%f283, 0fFF800000;
	@%p2 bra 	$L__BB4_14;
	mul.lo.s32 	%r2, %r30, %r1;
	and.b32  	%r3, %r30, 15;
	setp.lt.u32 	%p3, %r30, 16;
	mov.f32 	%f283, 0fFF800000;
	mov.b32 	%r71, 0;
	@%p3 bra 	$L__BB4_5;
	and.b32  	%r71, %r30, 2147483632;
	neg.s32 	%r75, %r71;
	mul.wide.u32 	%rd14, %r2, 4;
	add.s64 	%rd15, %rd14, %rd1;
	add.s64 	%rd55, %rd15, 32;
	mov.f32 	%f283, 0fFF800000;
$L__BB4_4:
	.pragma "nounroll";
	ld.global.f32 	%f30, [%rd55+-32];
	setp.gt.f32 	%p4, %f30, %f283;
	selp.f32 	%f31, %f30, %f283, %p4;
	ld.global.f32 	%f32, [%rd55+-28];
	setp.gt.f32 	%p5, %f32, %f31;
	selp.f32 	%f33, %f32, %f31, %p5;
	ld.global.f32 	%f34, [%rd55+-24];
	setp.gt.f32 	%p6, %f34, %f33;
	selp.f32 	%f35, %f34, %f33, %p6;
	ld.global.f32 	%f36, [%rd55+-20];
	setp.gt.f32 	%p7, %f36, %f35;
	selp.f32 	%f37, %f36, %f35, %p7;
	ld.global.f32 	%f38, [%rd55+-16];
	setp.gt.f32 	%p8, %f38, %f37;
	selp.f32 	%f39, %f38, %f37, %p8;
	ld.global.f32 	%f40, [%rd55+-12];
	setp.gt.f32 	%p9, %f40, %f39;
	selp.f32 	%f41, %f40, %f39, %p9;
	ld.global.f32 	%f42, [%rd55+-8];
	setp.gt.f32 	%p10, %f42, %f41;
	selp.f32 	%f43, %f42, %f41, %p10;
	ld.global.f32 	%f44, [%rd55+-4];
	setp.gt.f32 	%p11, %f44, %f43;
	selp.f32 	%f45, %f44, %f43, %p11;
	ld.global.f32 	%f46, [%rd55];
	setp.gt.f32 	%p12, %f46, %f45;
	selp.f32 	%f47, %f46, %f45, %p12;
	ld.global.f32 	%f48, [%rd55+4];
	setp.gt.f32 	%p13, %f48, %f47;
	selp.f32 	%f49, %f48, %f47, %p13;
	ld.global.f32 	%f50, [%rd55+8];
	setp.gt.f32 	%p14, %f50, %f49;
	selp.f32 	%f51, %f50, %f49, %p14;
	ld.global.f32 	%f52, [%rd55+12];
	setp.gt.f32 	%p15, %f52, %f51;
	selp.f32 	%f53, %f52, %f51, %p15;
	ld.global.f32 	%f54, [%rd55+16];
	setp.gt.f32 	%p16, %f54, %f53;
	selp.f32 	%f55, %f54, %f53, %p16;
	ld.global.f32 	%f56, [%rd55+20];
	setp.gt.f32 	%p17, %f56, %f55;
	selp.f32 	%f57, %f56, %f55, %p17;
	ld.global.f32 	%f58, [%rd55+24];
	setp.gt.f32 	%p18, %f58, %f57;
	selp.f32 	%f59, %f58, %f57, %p18;
	ld.global.f32 	%f60, [%rd55+28];
	setp.gt.f32 	%p19, %f60, %f59;
	selp.f32 	%f283, %f60, %f59, %p19;
	add.s32 	%r75, %r75, 16;
	add.s64 	%rd55, %rd55, 64;
	setp.eq.s32 	%p20, %r75, 0;
	@%p20 bra 	$L__BB4_5;
	bra.uni 	$L__BB4_4;
$L__BB4_5:
	setp.eq.s32 	%p21, %r3, 0;
	@%p21 bra 	$L__BB4_14;
	and.b32  	%r7, %r30, 7;
	setp.lt.u32 	%p22, %r3, 8;
	@%p22 bra 	$L__BB4_8;
	add.s32 	%r33, %r71, %r2;
	mul.wide.u32 	%rd16, %r33, 4;
	add.s64 	%rd17, %rd1, %rd16;
	ld.global.f32 	%f62, [%rd17];
	setp.gt.f32 	%p23, %f62, %f283;
	selp.f32 	%f63, %f62, %f283, %p23;
	cvt.u64.u32 	%rd18, %r2;
	cvt.u64.u32 	%rd19, %r71;
	add.s64 	%rd20, %rd19, %rd18;
	shl.b64 	%rd21, %rd20, 2;
	add.s64 	%rd22, %rd1, %rd21;
	ld.global.f32 	%f64, [%rd22+4];
	setp.gt.f32 	%p24, %f64, %f63;
	selp.f32 	%f65, %f64, %f63, %p24;
	ld.global.f32 	%f66, [%rd22+8];
	setp.gt.f32 	%p25, %f66, %f65;
	selp.f32 	%f67, %f66, %f65, %p25;
	ld.global.f32 	%f68, [%rd22+12];
	setp.gt.f32 	%p26, %f68, %f67;
	selp.f32 	%f69, %f68, %f67, %p26;
	ld.global.f32 	%f70, [%rd22+16];
	setp.gt.f32 	%p27, %f70, %f69;
	selp.f32 	%f71, %f70, %f69, %p27;
	ld.global.f32 	%f72, [%rd22+20];
	setp.gt.f32 	%p28, %f72, %f71;
	selp.f32 	%f73, %f72, %f71, %p28;
	ld.global.f32 	%f74, [%rd22+24];
	setp.gt.f32 	%p29, %f74, %f73;
	selp.f32 	%f75, %f74, %f73, %p29;
	ld.global.f32 	%f76, [%rd22+28];
	setp.gt.f32 	%p30, %f76, %f75;
	selp.f32 	%f283, %f76, %f75, %p30;
	add.s32 	%r71, %r71, 8;
$L__BB4_8:
	setp.eq.s32 	%p31, %r7, 0;
	@%p31 bra 	$L__BB4_14;
	and.b32  	%r10, %r30, 3;
	setp.lt.u32 	%p32, %r7, 4;
	@%p32 bra 	$L__BB4_11;
	add.s32 	%r34, %r71, %r2;
	mul.wide.u32 	%rd23, %r34, 4;
	add.s64 	%rd24, %rd1, %rd23;
	ld.global.f32 	%f78, [%rd24];
	setp.gt.f32 	%p33, %f78, %f283;
	selp.f32 	%f79, %f78, %f283, %p33;
	cvt.u64.u32 	%rd25, %r2;
	cvt.u64.u32 	%rd26, %r71;
	add.s64 	%rd27, %rd26, %rd25;
	shl.b64 	%rd28, %rd27, 2;
	add.s64 	%rd29, %rd1, %rd28;
	ld.global.f32 	%f80, [%rd29+4];
	setp.gt.f32 	%p34, %f80, %f79;
	selp.f32 	%f81, %f80, %f79, %p34;
	ld.global.f32 	%f82, [%rd29+8];
	setp.gt.f32 	%p35, %f82, %f81;
	selp.f32 	%f83, %f82, %f81, %p35;
	ld.global.f32 	%f84, [%rd29+12];
	setp.gt.f32 	%p36, %f84, %f83;
	selp.f32 	%f283, %f84, %f83, %p36;
	add.s32 	%r71, %r71, 4;
$L__BB4_11:
	setp.eq.s32 	%p37, %r10, 0;
	@%p37 bra 	$L__BB4_14;
	add.s32 	%r35, %r71, %r2;
	mul.wide.u32 	%rd30, %r35, 4;
	add.s64 	%rd54, %rd1, %rd30;
	neg.s32 	%r74, %r10;
$L__BB4_13:
	.pragma "nounroll";
	ld.global.f32 	%f85, [%rd54];
	setp.gt.f32 	%p38, %f85, %f283;
	selp.f32 	%f283, %f85, %f283, %p38;
	add.s64 	%rd54, %rd54, 4;
	add.s32 	%r74, %r74, 1;
	setp.ne.s32 	%p39, %r74, 0;
	@%p39 bra 	$L__BB4_13;
$L__BB4_14:
	setp.lt.s32 	%p40, %r30, 1;
	mov.f32 	%f292, 0f00000000;
	@%p40 bra 	$L__BB4_26;
	mul.lo.s32 	%r16, %r30, %r1;
	and.b32  	%r17, %r30, 7;
	setp.lt.u32 	%p41, %r30, 8;
	mov.f32 	%f292, 0f00000000;
	mov.b32 	%r77, 0;
	@%p41 bra 	$L__BB4_18;
	and.b32  	%r77, %r30, 2147483640;
	neg.s32 	%r76, %r77;
	mul.wide.u32 	%rd31, %r16, 4;
	add.s64 	%rd32, %rd31, %rd1;
	add.s64 	%rd56, %rd32, 16;
	mov.f32 	%f292, 0f00000000;
$L__BB4_17:
	.pragma "nounroll";
	ld.global.f32 	%f90, [%rd56+-16];
	sub.f32 	%f91, %f90, %f283;
	fma.rn.f32 	%f92, %f91, 0f3BBB989D, 0f3F000000;
	cvt.sat.f32.f32 	%f93, %f92;
	mov.f32 	%f94, 0f4B400001;
	mov.f32 	%f95, 0f437C0000;
	fma.rm.f32 	%f96, %f93, %f95, %f94;
	add.f32 	%f97, %f96, 0fCB40007F;
	neg.f32 	%f98, %f97;
	fma.rn.f32 	%f99, %f91, 0f3FB8AA3B, %f98;
	fma.rn.f32 	%f100, %f91, 0f32A57060, %f99;
	mov.b32 	%r37, %f96;
	shl.b32 	%r38, %r37, 23;
	mov.b32 	%f101, %r38;
	ex2.approx.ftz.f32 	%f102, %f100;
	fma.rn.f32 	%f103, %f102, %f101, %f292;
	ld.global.f32 	%f104, [%rd56+-12];
	sub.f32 	%f105, %f104, %f283;
	fma.rn.f32 	%f106, %f105, 0f3BBB989D, 0f3F000000;
	cvt.sat.f32.f32 	%f107, %f106;
	fma.rm.f32 	%f108, %f107, %f95, %f94;
	add.f32 	%f109, %f108, 0fCB40007F;
	neg.f32 	%f110, %f109;
	fma.rn.f32 	%f111, %f105, 0f3FB8AA3B, %f110;
	fma.rn.f32 	%f112, %f105, 0f32A57060, %f111;
	mov.b32 	%r39, %f108;
	shl.b32 	%r40, %r39, 23;
	mov.b32 	%f113, %r40;
	ex2.approx.ftz.f32 	%f114, %f112;
	fma.rn.f32 	%f115, %f114, %f113, %f103;
	ld.global.f32 	%f116, [%rd56+-8];
	sub.f32 	%f117, %f116, %f283;
	fma.rn.f32 	%f118, %f117, 0f3BBB989D, 0f3F000000;
	cvt.sat.f32.f32 	%f119, %f118;
	fma.rm.f32 	%f120, %f119, %f95, %f94;
	add.f32 	%f121, %f120, 0fCB40007F;
	neg.f32 	%f122, %f121;
	fma.rn.f32 	%f123, %f117, 0f3FB8AA3B, %f122;
	fma.rn.f32 	%f124, %f117, 0f32A57060, %f123;
	mov.b32 	%r41, %f120;
	shl.b32 	%r42, %r41, 23;
	mov.b32 	%f125, %r42;
	ex2.approx.ftz.f32 	%f126, %f124;
	fma.rn.f32 	%f127, %f126, %f125, %f115;
	ld.global.f32 	%f128, [%rd56+-4];
	sub.f32 	%f129, %f128, %f283;
	fma.rn.f32 	%f130, %f129, 0f3BBB989D, 0f3F000000;
	cvt.sat.f32.f32 	%f131, %f130;
	fma.rm.f32 	%f132, %f131, %f95, %f94;
	add.f32 	%f133, %f132, 0fCB40007F;
	neg.f32 	%f134, %f133;
	fma.rn.f32 	%f135, %f129, 0f3FB8AA3B, %f134;
	fma.rn.f32 	%f136, %f129, 0f32A57060, %f135;
	mov.b32 	%r43, %f132;
	shl.b32 	%r44, %r43, 23;
	mov.b32 	%f137, %r44;
	ex2.approx.ftz.f32 	%f138, %f136;
	fma.rn.f32 	%f139, %f138, %f137, %f127;
	ld.global.f32 	%f140, [%rd56];
	sub.f32 	%f141, %f140, %f283;
	fma.rn.f32 	%f142, %f141, 0f3BBB989D, 0f3F000000;
	cvt.sat.f32.f32 	%f143, %f142;
	fma.rm.f32 	%f144, %f143, %f95, %f94;
	add.f32 	%f145, %f144, 0fCB40007F;
	neg.f32 	%f146, %f145;
	fma.rn.f32 	%f147, %f141, 0f3FB8AA3B, %f146;
	fma.rn.f32 	%f148, %f141, 0f32A57060, %f147;
	mov.b32 	%r45, %f144;
	shl.b32 	%r46, %r45, 23;
	mov.b32 	%f149, %r46;
	ex2.approx.ftz.f32 	%f150, %f148;
	fma.rn.f32 	%f151, %f150, %f149, %f139;
	ld.global.f32 	%f152, [%rd56+4];
	sub.f32 	%f153, %f152, %f283;
	fma.rn.f32 	%f154, %f153, 0f3BBB989D, 0f3F000000;
	cvt.sat.f32.f32 	%f155, %f154;
	fma.rm.f32 	%f156, %f155, %f95, %f94;
	add.f32 	%f157, %f156, 0fCB40007F;
	neg.f32 	%f158, %f157;
	fma.rn.f32 	%f159, %f153, 0f3FB8AA3B, %f158;
	fma.rn.f32 	%f160, %f153, 0f32A57060, %f159;
	mov.b32 	%r47, %f156;
	shl.b32 	%r48, %r47, 23;
	mov.b32 	%f161, %r48;
	ex2.approx.ftz.f32 	%f162, %f160;
	fma.rn.f32 	%f163, %f162, %f161, %f151;
	ld.global.f32 	%f164, [%rd56+8];
	sub.f32 	%f165, %f164, %f283;
	fma.rn.f32 	%f166, %f165, 0f3BBB989D, 0f3F000000;
	cvt.sat.f32.f32 	%f167, %f166;
	fma.rm.f32 	%f168, %f167, %f95, %f94;
	add.f32 	%f169, %f168, 0fCB40007F;
	neg.f32 	%f170, %f169;
	fma.rn.f32 	%f171, %f165, 0f3FB8AA3B, %f170;
	fma.rn.f32 	%f172, %f165, 0f32A57060, %f171;
	mov.b32 	%r49, %f168;
	shl.b32 	%r50, %r49, 23;
	mov.b32 	%f173, %r50;
	ex2.approx.ftz.f32 	%f174, %f172;
	fma.rn.f32 	%f175, %f174, %f173, %f163;
	ld.global.f32 	%f176, [%rd56+12];
	sub.f32 	%f177, %f176, %f283;
	fma.rn.f32 	%f178, %f177, 0f3BBB989D, 0f3F000000;
	cvt.sat.f32.f32 	%f179, %f178;
	fma.rm.f32 	%f180, %f179, %f95, %f94;
	add.f32 	%f181, %f180, 0fCB40007F;
	neg.f32 	%f182, %f181;
	fma.rn.f32 	%f183, %f177, 0f3FB8AA3B, %f182;
	fma.rn.f32 	%f184, %f177, 0f32A57060, %f183;
	mov.b32 	%r51, %f180;
	shl.b32 	%r52, %r51, 23;
	mov.b32 	%f185, %r52;
	ex2.approx.ftz.f32 	%f186, %f184;
	fma.rn.f32 	%f292, %f186, %f185, %f175;
	add.s32 	%r76, %r76, 8;
	add.s64 	%rd56, %rd56, 32;
	setp.ne.s32 	%p42, %r76, 0;
	@%p42 bra 	$L__BB4_17;
$L__BB4_18:
	setp.eq.s32 	%p43, %r17, 0;
	@%p43 bra 	$L__BB4_26;
	and.b32  	%r25, %r30, 3;
	setp.lt.u32 	%p44, %r17, 4;
	@%p44 bra 	$L__BB4_21;
	add.s32 	%r53, %r77, %r16;
	mul.wide.u32 	%rd33, %r53, 4;
	add.s64 	%rd34, %rd1, %rd33;
	ld.global.f32 	%f188, [%rd34];
	sub.f32 	%f189, %f188, %f283;
	fma.rn.f32 	%f190, %f189, 0f3BBB989D, 0f3F000000;
	cvt.sat.f32.f32 	%f191, %f190;
	mov.f32 	%f192, 0f4B400001;
	mov.f32 	%f193, 0f437C0000;
	fma.rm.f32 	%f194, %f191, %f193, %f192;
	add.f32 	%f195, %f194, 0fCB40007F;
	neg.f32 	%f196, %f195;
	fma.rn.f32 	%f197, %f189, 0f3FB8AA3B, %f196;
	fma.rn.f32 	%f198, %f189, 0f32A57060, %f197;
	mov.b32 	%r54, %f194;
	shl.b32 	%r55, %r54, 23;
	mov.b32 	%f199, %r55;
	ex2.approx.ftz.f32 	%f200, %f198;
	fma.rn.f32 	%f201, %f200, %f199, %f292;
	cvt.u64.u32 	%rd35, %r16;
	cvt.u64.u32 	%rd36, %r77;
	add.s64 	%rd37, %rd36, %rd35;
	shl.b64 	%rd38, %rd37, 2;
	add.s64 	%rd39, %rd1, %rd38;
	ld.global.f32 	%f202, [%rd39+4];
	sub.f32 	%f203, %f202, %f283;
	fma.rn.f32 	%f204, %f203, 0f3BBB989D, 0f3F000000;
	cvt.sat.f32.f32 	%f205, %f204;
	fma.rm.f32 	%f206, %f205, %f193, %f192;
	add.f32 	%f207, %f206, 0fCB40007F;
	neg.f32 	%f208, %f207;
	fma.rn.f32 	%f209, %f203, 0f3FB8AA3B, %f208;
	fma.rn.f32 	%f210, %f203, 0f32A57060, %f209;
	mov.b32 	%r56, %f206;
	shl.b32 	%r57, %r56, 23;
	mov.b32 	%f211, %r57;
	ex2.approx.ftz.f32 	%f212, %f210;
	fma.rn.f32 	%f213, %f212, %f211, %f201;
	ld.global.f32 	%f214, [%rd39+8];
	sub.f32 	%f215, %f214, %f283;
	fma.rn.f32 	%f216, %f215, 0f3BBB989D, 0f3F000000;
	cvt.sat.f32.f32 	%f217, %f216;
	fma.rm.f32 	%f218, %f217, %f193, %f192;
	add.f32 	%f219, %f218, 0fCB40007F;
	neg.f32 	%f220, %f219;
	fma.rn.f32 	%f221, %f215, 0f3FB8AA3B, %f220;
	fma.rn.f32 	%f222, %f215, 0f32A57060, %f221;
	mov.b32 	%r58, %f218;
	shl.b32 	%r59, %r58, 23;
	mov.b32 	%f223, %r59;
	ex2.approx.ftz.f32 	%f224, %f222;
	fma.rn.f32 	%f225, %f224, %f223, %f213;
	ld.global.f32 	%f226, [%rd39+12];
	sub.f32 	%f227, %f226, %f283;
	fma.rn.f32 	%f228, %f227, 0f3BBB989D, 0f3F000000;
	cvt.sat.f32.f32 	%f229, %f228;
	fma.rm.f32 	%f230, %f229, %f193, %f192;
	add.f32 	%f231, %f230, 0fCB40007F;
	neg.f32 	%f232, %f231;
	fma.rn.f32 	%f233, %f227, 0f3FB8AA3B, %f232;
	fma.rn.f32 	%f234, %f227, 0f32A57060, %f233;
	mov.b32 	%r60, %f230;
	shl.b32 	%r61, %r60, 23;
	mov.b32 	%f235, %r61;
	ex2.approx.ftz.f32 	%f236, %f234;
	fma.rn.f32 	%f292, %f236, %f235, %f225;
	add.s32 	%r77, %r77, 4;
$L__BB4_21:
	setp.eq.s32 	%p45, %r25, 0;
	@%p45 bra 	$L__BB4_26;
	setp.eq.s32 	%p46, %r25, 1;
	@%p46 bra 	$L__BB4_24;
	add.s32 	%r62, %r77, %r16;
	mul.wide.u32 	%rd40, %r62, 4;
	add.s64 	%rd41, %rd1, %rd40;
	ld.global.f32 	%f238, [%rd41];
	sub.f32 	%f239, %f238, %f283;
	fma.rn.f32 	%f240, %f239, 0f3BBB989D, 0f3F000000;
	cvt.sat.f32.f32 	%f241, %f240;
	mov.f32 	%f242, 0f4B400001;
	mov.f32 	%f243, 0f437C0000;
	fma.rm.f32 	%f244, %f241, %f243, %f242;
	add.f32 	%f245, %f244, 0fCB40007F;
	neg.f32 	%f246, %f245;
	fma.rn.f32 	%f247, %f239, 0f3FB8AA3B, %f246;
	fma.rn.f32 	%f248, %f239, 0f32A57060, %f247;
	mov.b32 	%r63, %f244;
	shl.b32 	%r64, %r63, 23;
	mov.b32 	%f249, %r64;
	ex2.approx.ftz.f32 	%f250, %f248;
	fma.rn.f32 	%f251, %f250, %f249, %f292;
	cvt.u64.u32 	%rd42, %r16;
	cvt.u64.u32 	%rd43, %r77;
	add.s64 	%rd44, %rd43, %rd42;
	shl.b64 	%rd45, %rd44, 2;
	add.s64 	%rd46, %rd1, %rd45;
	ld.global.f32 	%f252, [%rd46+4];
	sub.f32 	%f253, %f252, %f283;
	fma.rn.f32 	%f254, %f253, 0f3BBB989D, 0f3F000000;
	cvt.sat.f32.f32 	%f255, %f254;
	fma.rm.f32 	%f256, %f255, %f243, %f242;
	add.f32 	%f257, %f256, 0fCB40007F;
	neg.f32 	%f258, %f257;
	fma.rn.f32 	%f259, %f253, 0f3FB8AA3B, %f258;
	fma.rn.f32 	%f260, %f253, 0f32A57060, %f259;
	mov.b32 	%r65, %f256;
	shl.b32 	%r66, %r65, 23;
	mov.b32 	%f261, %r66;
	ex2.approx.ftz.f32 	%f262, %f260;
	fma.rn.f32 	%f292, %f262, %f261, %f251;
	add.s32 	%r77, %r77, 2;
$L__BB4_24:
	and.b32  	%r67, %r30, 1;
	setp.eq.b32 	%p47, %r67, 1;
	not.pred 	%p48, %p47;
	@%p48 bra 	$L__BB4_26;
	add.s32 	%r68, %r77, %r16;
	mul.wide.u32 	%rd47, %r68, 4;
	add.s64 	%rd48, %rd1, %rd47;
	ld.global.f32 	%f263, [%rd48];
	sub.f32 	%f264, %f263, %f283;
	fma.rn.f32 	%f265, %f264, 0f3BBB989D, 0f3F000000;
	cvt.sat.f32.f32 	%f266, %f265;
	mov.f32 	%f267, 0f4B400001;
	mov.f32 	%f268, 0f437C0000;
	fma.rm.f32 	%f269, %f266, %f268, %f267;
	add.f32 	%f270, %f269, 0fCB40007F;
	neg.f32 	%f271, %f270;
	fma.rn.f32 	%f272, %f264, 0f3FB8AA3B, %f271;
	fma.rn.f32 	%f273, %f264, 0f32A57060, %f272;
	mov.b32 	%r69, %f269;
	shl.b32 	%r70, %r69, 23;
	mov.b32 	%f274, %r70;
	ex2.approx.ftz.f32 	%f275, %f273;
	fma.rn.f32 	%f292, %f275, %f274, %f292;
$L__BB4_26:
	cvta.to.global.u64 	%rd49, %rd12;
	mul.wide.u32 	%rd50, %r1, 4;
	add.s64 	%rd51, %rd49, %rd50;
	st.global.f32 	[%rd51], %f292;
	cvta.to.global.u64 	%rd52, %rd11;
	add.s64 	%rd53, %rd52, %rd50;
	st.global.f32 	[%rd53], %f283;
$L__BB4_27:
	ret;

}
	// .globl	_Z20addBiasAndActivationPfS_S_iiiS_S_
.visible .entry _Z20addBiasAndActivationPfS_S_iiiS_S_(
	.param .u64 .ptr .align 1 _Z20addBiasAndActivationPfS_S_iiiS_S__param_0,
	.param .u64 .ptr .align 1 _Z20addBiasAndActivationPfS_S_iiiS_S__param_1,
	.param .u64 .ptr .align 1 _Z20addBiasAndActivationPfS_S_iiiS_S__param_2,
	.param .u32 _Z20addBiasAndActivationPfS_S_iiiS_S__param_3,
	.param .u32 _Z20addBiasAndActivationPfS_S_iiiS_S__param_4,
	.param .u32 _Z20addBiasAndActivationPfS_S_iiiS_S__param_5,
	.param .u64 .ptr .align 1 _Z20addBiasAndActivationPfS_S_iiiS_S__param_6,
	.param .u64 .ptr .align 1 _Z20addBiasAndActivationPfS_S_iiiS_S__param_7
)
{
	.reg .pred 	%p<8>;
	.reg .b32 	%r<19>;
	.reg .b32 	%f<36>;
	.reg .b64 	%rd<27>;

	ld.param.u64 	%rd6, [_Z20addBiasAndActivationPfS_S_iiiS_S__param_0];
	ld.param.u64 	%rd3, [_Z20addBiasAndActivationPfS_S_iiiS_S__param_1];
	ld.param.u64 	%rd7, [_Z20addBiasAndActivationPfS_S_iiiS_S__param_2];
	ld.param.u32 	%r5, [_Z20addBiasAndActivationPfS_S_iiiS_S__param_3];
	ld.param.u32 	%r7, [_Z20addBiasAndActivationPfS_S_iiiS_S__param_4];
	ld.param.u32 	%r4, [_Z20addBiasAndActivationPfS_S_iiiS_S__param_5];
	ld.param.u64 	%rd4, [_Z20addBiasAndActivationPfS_S_iiiS_S__param_6];
	ld.param.u64 	%rd5, [_Z20addBiasAndActivationPfS_S_iiiS_S__param_7];
	cvta.to.global.u64 	%rd1, %rd7;
	cvta.to.global.u64 	%rd2, %rd6;
	mov.u32 	%r8, %ntid.x;
	mov.u32 	%r9, %ctaid.x;
	mov.u32 	%r10, %tid.x;
	mad.lo.s32 	%r1, %r8, %r9, %r10;
	mov.u32 	%r11, %ntid.y;
	mov.u32 	%r12, %ctaid.y;
	mov.u32 	%r13, %tid.y;
	mad.lo.s32 	%r14, %r11, %r12, %r13;
	mad.lo.s32 	%r3, %r7, %r14, %r1;
	setp.ge.s32 	%p1, %r1, %r7;
	setp.ge.s32 	%p2, %r14, %r5;
	or.pred  	%p3, %p1, %p2;
	@%p3 bra 	$L__BB5_9;
	setp.eq.s32 	%p4, %r4, 3;
	@%p4 bra 	$L__BB5_8;
	mul.wide.s32 	%rd8, %r3, 4;
	add.s64 	%rd9, %rd2, %rd8;
	ld.global.f32 	%f2, [%rd9];
	cvta.to.global.u64 	%rd10, %rd3;
	mul.wide.s32 	%rd11, %r1, 4;
	add.s64 	%rd12, %rd10, %rd11;
	ld.global.f32 	%f3, [%rd12];
	add.f32 	%f1, %f2, %f3;
	st.global.f32 	[%rd9], %f1;
	setp.eq.s32 	%p5, %r4, 2;
	@%p5 bra 	$L__BB5_7;
	setp.eq.s32 	%p6, %r4, 1;
	@%p6 bra 	$L__BB5_6;
	setp.ne.s32 	%p7, %r4, 0;
	@%p7 bra 	$L__BB5_9;
	fma.rn.f32 	%f5, %f1, 0fBBBB989D, 0f3F000000;
	cvt.sat.f32.f32 	%f6, %f5;
	mov.f32 	%f7, 0f4B400001;
	mov.f32 	%f8, 0f437C0000;
	fma.rm.f32 	%f9, %f6, %f8, %f7;
	add.f32 	%f10, %f9, 0fCB40007F;
	neg.f32 	%f11, %f10;
	fma.rn.f32 	%f12, %f1, 0fBFB8AA3B, %f11;
	fma.rn.f32 	%f13, %f1, 0fB2A57060, %f12;
	mov.b32 	%r15, %f9;
	shl.b32 	%r16, %r15, 23;
	mov.b32 	%f14, %r16;
	ex2.approx.ftz.f32 	%f15, %f13;
	fma.rn.f32 	%f16, %f15, %f14, 0f3F800000;
	rcp.rn.f32 	%f17, %f16;
	add.s64 	%rd18, %rd1, %rd8;
	st.global.f32 	[%rd18], %f17;
	bra.uni 	$L__BB5_9;
$L__BB5_6:
	max.f32 	%f4, %f1, 0f00000000;
	add.s64 	%rd16, %rd1, %rd8;
	st.global.f32 	[%rd16], %f4;
	bra.uni 	$L__BB5_9;
$L__BB5_7:
	add.s64 	%rd14, %rd1, %rd8;
	st.global.f32 	[%rd14], %f1;
	bra.uni 	$L__BB5_9;
$L__BB5_8:
	mul.wide.s32 	%rd19, %r3, 4;
	add.s64 	%rd20, %rd2, %rd19;
	ld.global.f32 	%f18, [%rd20];
	cvta.to.global.u64 	%rd21, %rd4;
	mul.wide.u32 	%rd22, %r14, 4;
	add.s64 	%rd23, %rd21, %rd22;
	ld.global.f32 	%f19, [%rd23];
	sub.f32 	%f20, %f18, %f19;
	fma.rn.f32 	%f21, %f20, 0f3BBB989D, 0f3F000000;
	cvt.sat.f32.f32 	%f22, %f21;
	mov.f32 	%f23, 0f4B400001;
	mov.f32 	%f24, 0f437C0000;
	fma.rm.f32 	%f25, %f22, %f24, %f23;
	add.f32 	%f26, %f25, 0fCB40007F;
	neg.f32 	%f27, %f26;
	fma.rn.f32 	%f28, %f20, 0f3FB8AA3B, %f27;
	fma.rn.f32 	%f29, %f20, 0f32A57060, %f28;
	mov.b32 	%r17, %f25;
	shl.b32 	%r18, %r17, 23;
	mov.b32 	%f30, %r18;
	ex2.approx.ftz.f32 	%f31, %f29;
	mul.f32 	%f32, %f31, %f30;
	cvta.to.global.u64 	%rd24, %rd5;
	add.s64 	%rd25, %rd24, %rd22;
	ld.global.f32 	%f33, [%rd25];
	add.f32 	%f34, %f33, 0f33D6BF95;
	div.rn.f32 	%f35, %f32, %f34;
	add.s64 	%rd26, %rd1, %rd19;
	st.global.f32 	[%rd26], %f35;
$L__BB5_9:
	ret;

}
	// .globl	_Z18ComputeOutputErrorPfS_S_S_iiiS_ii
.visible .entry _Z18ComputeOutputErrorPfS_S_S_iiiS_ii(
	.param .u64 .ptr .align 1 _Z18ComputeOutputErrorPfS_S_S_iiiS_ii_param_0,
	.param .u64 .ptr .align 1 _Z18ComputeOutputErrorPfS_S_S_iiiS_ii_param_1,
	.param .u64 .ptr .align 1 _Z18ComputeOutputErrorPfS_S_S_iiiS_ii_param_2,
	.param .u64 .ptr .align 1 _Z18ComputeOutputErrorPfS_S_S_iiiS_ii_param_3,
	.param .u32 _Z18ComputeOutputErrorPfS_S_S_iiiS_ii_param_4,
	.param .u32 _Z18ComputeOutputErrorPfS_S_S_iiiS_ii_param_5,
	.param .u32 _Z18ComputeOutputErrorPfS_S_S_iiiS_ii_param_6,
	.param .u64 .ptr .align 1 _Z18ComputeOutputErrorPfS_S_S_iiiS_ii_param_7,
	.param .u32 _Z18ComputeOutputErrorPfS_S_S_iiiS_ii_param_8,
	.param .u32 _Z18ComputeOutputErrorPfS_S_S_iiiS_ii_param_9
)
{
	.reg .pred 	%p<39>;
	.reg .b32 	%r<51>;
	.reg .b32 	%f<251>;
	.reg .b64 	%rd<37>;

	ld.param.u64 	%rd6, [_Z18ComputeOutputErrorPfS_S_S_iiiS_ii_param_0];
	ld.param.u64 	%rd7, [_Z18ComputeOutputErrorPfS_S_S_iiiS_ii_param_1];
	ld.param.u64 	%rd8, [_Z18ComputeOutputErrorPfS_S_S_iiiS_ii_param_2];
	ld.param.u64 	%rd5, [_Z18ComputeOutputErrorPfS_S_S_iiiS_ii_param_3];
	ld.param.u32 	%r2, [_Z18ComputeOutputErrorPfS_S_S_iiiS_ii_param_4];
	ld.param.u32 	%r4, [_Z18ComputeOutputErrorPfS_S_S_iiiS_ii_param_5];
	ld.param.u32 	%r6, [_Z18ComputeOutputErrorPfS_S_S_iiiS_ii_param_6];
	ld.param.u64 	%rd9, [_Z18ComputeOutputErrorPfS_S_S_iiiS_ii_param_7];
	ld.param.u32 	%r3, [_Z18ComputeOutputErrorPfS_S_S_iiiS_ii_param_9];
	cvta.to.global.u64 	%rd1, %rd9;
	cvta.to.global.u64 	%rd2, %rd8;
	cvta.to.global.u64 	%rd3, %rd7;
	cvta.to.global.u64 	%rd4, %rd6;
	mov.u32 	%r7, %ntid.y;
	mov.u32 	%r8, %ctaid.y;
	mov.u32 	%r9, %tid.y;
	mad.lo.s32 	%r10, %r7, %r8, %r9;
	mov.u32 	%r12, %ntid.x;
	mov.u32 	%r13, %ctaid.x;
	mov.u32 	%r14, %tid.x;
	mad.lo.s32 	%r15, %r12, %r13, %r14;
	mad.lo.s32 	%r1, %r6, %r10, %r15;
	setp.ge.s32 	%p1, %r15, %r6;
	setp.ge.s32 	%p2, %r10, %r4;
	or.pred  	%p3, %p1, %p2;
	@%p3 bra 	$L__BB6_20;
	setp.eq.s32 	%p4, %r3, 2;
	@%p4 bra 	$L__BB6_13;
	setp.eq.s32 	%p5, %r3, 1;
	@%p5 bra 	$L__BB6_10;
	setp.ne.s32 	%p6, %r3, 0;
	@%p6 bra 	$L__BB6_16;
	mul.wide.s32 	%rd26, %r1, 4;
	add.s64 	%rd27, %rd4, %rd26;
	ld.global.f32 	%f177, [%rd27];
	add.s64 	%rd28, %rd3, %rd26;
	ld.global.f32 	%f178, [%rd28];
	sub.f32 	%f179, %f177, %f178;
	add.f32 	%f180, %f179, %f179;
	add.s64 	%rd29, %rd2, %rd26;
	st.global.f32 	[%rd29], %f180;
	ld.global.f32 	%f181, [%rd27];
	ld.global.f32 	%f182, [%rd28];
	sub.f32 	%f1, %f181, %f182;
	abs.f32 	%f2, %f1;
	setp.eq.f32 	%p27, %f1, 0f3F800000;
	mov.f32 	%f250, 0f3F800000;
	@%p27 bra 	$L__BB6_9;
	setp.num.f32 	%p28, %f2, %f2;
	@%p28 bra 	$L__BB6_7;
	mov.f32 	%f238, 0f40000000;
	add.rn.f32 	%f250, %f1, %f238;
	bra.uni 	$L__BB6_9;
$L__BB6_7:
	setp.lt.f32 	%p29, %f2, 0f00800000;
	mul.f32 	%f183, %f2, 0f4B800000;
	selp.f32 	%f184, %f183, %f2, %p29;
	mov.b32 	%r40, %f184;
	add.s32 	%r41, %r40, -1060439283;
	and.b32  	%r42, %r41, -8388608;
	sub.s32 	%r43, %r40, %r42;
	mov.b32 	%f185, %r43;
	cvt.rn.f32.s32 	%f186, %r42;
	selp.f32 	%f187, 0fC1C00000, 0f00000000, %p29;
	fma.rn.f32 	%f188, %f186, 0f34000000, %f187;
	add.f32 	%f189, %f185, 0fBF800000;
	add.f32 	%f190, %f185, 0f3F800000;
	rcp.approx.ftz.f32 	%f191, %f190;
	add.f32 	%f192, %f189, %f189;
	mul.f32 	%f193, %f192, %f191;
	mul.f32 	%f194, %f193, %f193;
	neg.f32 	%f195, %f193;
	sub.f32 	%f196, %f189, %f193;
	add.f32 	%f197, %f196, %f196;
	fma.rn.f32 	%f198, %f195, %f189, %f197;
	mul.rn.f32 	%f199, %f191, %f198;
	fma.rn.f32 	%f200, %f194, 0f3A2C32E4, 0f3B52E7DB;
	fma.rn.f32 	%f201, %f200, %f194, 0f3C93BB73;
	fma.rn.f32 	%f202, %f201, %f194, 0f3DF6384F;
	mul.rn.f32 	%f203, %f202, %f194;
	fma.rn.f32 	%f204, %f193, 0f3FB8AA3B, %f188;
	mul.f32 	%f205, %f203, 0f40400000;
	sub.f32 	%f206, %f188, %f204;
	fma.rn.f32 	%f207, %f193, 0f3FB8AA3B, %f206;
	fma.rn.f32 	%f208, %f199, 0f3FB8AA3B, %f207;
	fma.rn.f32 	%f209, %f193, 0f32A55E34, %f208;
	fma.rn.f32 	%f210, %f205, %f199, %f209;
	fma.rn.f32 	%f211, %f203, %f193, %f210;
	add.rn.f32 	%f212, %f204, %f211;
	mov.f32 	%f213, 0f40000000;
	mul.rn.f32 	%f214, %f212, %f213;
	cvt.rni.f32.f32 	%f215, %f214;
	sub.f32 	%f216, %f214, %f215;
	neg.f32 	%f217, %f214;
	fma.rn.f32 	%f218, %f212, 0f40000000, %f217;
	neg.f32 	%f219, %f204;
	add.rn.f32 	%f220, %f212, %f219;
	neg.f32 	%f221, %f220;
	add.rn.f32 	%f222, %f211, %f221;
	fma.rn.f32 	%f223, %f222, 0f40000000, %f218;
	add.f32 	%f224, %f216, %f223;
	setp.gt.f32 	%p30, %f215, 0f00000000;
	selp.b32 	%r44, 0, -2097152000, %p30;
	setp.neu.f32 	%p31, %f1, 0f00000000;
	setp.neu.f32 	%p32, %f2, 0f7F800000;
	setp.lt.f32 	%p33, %f214, 0f00000000;
	selp.f32 	%f225, 0f00000000, 0f7F800000, %p33;
	abs.f32 	%f226, %f214;
	setp.gt.f32 	%p34, %f226, 0f43180000;
	cvt.rzi.s32.f32 	%r45, %f215;
	shl.b32 	%r46, %r45, 23;
	sub.s32 	%r47, %r46, %r44;
	mov.b32 	%f227, %r47;
	add.s32 	%r48, %r44, 2130706432;
	mov.b32 	%f228, %r48;
	fma.rn.f32 	%f229, %f224, 0f391FCB8E, 0f3AAF85ED;
	fma.rn.f32 	%f230, %f229, %f224, 0f3C1D9856;
	fma.rn.f32 	%f231, %f230, %f224, 0f3D6357BB;
	fma.rn.f32 	%f232, %f231, %f224, 0f3E75FDEC;
	fma.rn.f32 	%f233, %f232, %f224, 0f3F317218;
	fma.rn.f32 	%f234, %f233, %f224, 0f3F800000;
	mul.f32 	%f235, %f234, %f228;
	mul.f32 	%f236, %f235, %f227;
	selp.f32 	%f250, %f225, %f236, %p34;
	and.pred  	%p35, %p31, %p32;
	@%p35 bra 	$L__BB6_9;
	add.f32 	%f237, %f1, %f1;
	mov.b32 	%r49, %f237;
	and.b32  	%r50, %r49, 2147483647;
	mov.b32 	%f250, %r50;
$L__BB6_9:
	atom.global.add.f32 	%f239, [%rd1], %f250;
	bra.uni 	$L__BB6_16;
$L__BB6_10:
	mul.wide.s32 	%rd18, %r1, 4;
	add.s64 	%rd19, %rd4, %rd18;
	ld.global.f32 	%f7, [%rd19];
	max.f32 	%f120, %f7, 0f33D6BF95;
	min.f32 	%f8, %f120, 0f3F7FFFFE;
	setp.ne.s32 	%p20, %r2, 3;
	@%p20 bra 	$L__BB6_12;
	add.s64 	%rd24, %rd3, %rd18;
	ld.global.f32 	%f149, [%rd24];
	sub.f32 	%f150, %f7, %f149;
	add.s64 	%rd25, %rd2, %rd18;
	st.global.f32 	[%rd25], %f150;
	ld.global.f32 	%f151, [%rd24];
	setp.lt.f32 	%p24, %f8, 0f00800000;
	mul.f32 	%f152, %f8, 0f4B000000;
	selp.f32 	%f153, %f152, %f8, %p24;
	selp.f32 	%f154, 0fC1B80000, 0f00000000, %p24;
	mov.b32 	%r36, %f153;
	add.s32 	%r37, %r36, -1059760811;
	and.b32  	%r38, %r37, -8388608;
	sub.s32 	%r39, %r36, %r38;
	mov.b32 	%f155, %r39;
	cvt.rn.f32.s32 	%f156, %r38;
	fma.rn.f32 	%f157, %f156, 0f34000000, %f154;
	add.f32 	%f158, %f155, 0fBF800000;
	fma.rn.f32 	%f159, %f158, 0fBE055027, 0f3E1039F6;
	fma.rn.f32 	%f160, %f159, %f158, 0fBDF8CDCC;
	fma.rn.f32 	%f161, %f160, %f158, 0f3E0F2955;
	fma.rn.f32 	%f162, %f161, %f158, 0fBE2AD8B9;
	fma.rn.f32 	%f163, %f162, %f158, 0f3E4CED0B;
	fma.rn.f32 	%f164, %f163, %f158, 0fBE7FFF22;
	fma.rn.f32 	%f165, %f164, %f158, 0f3EAAAA78;
	fma.rn.f32 	%f166, %f165, %f158, 0fBF000000;
	mul.f32 	%f167, %f158, %f166;
	fma.rn.f32 	%f168, %f167, %f158, %f158;
	fma.rn.f32 	%f169, %f157, 0f3F317218, %f168;
	setp.gt.u32 	%p25, %r36, 2139095039;
	fma.rn.f32 	%f170, %f153, 0f7F800000, 0f7F800000;
	selp.f32 	%f171, %f170, %f169, %p25;
	setp.eq.f32 	%p26, %f153, 0f00000000;
	neg.f32 	%f172, %f171;
	selp.f32 	%f173, 0f7F800000, %f172, %p26;
	mul.f32 	%f174, %f173, %f151;
	atom.global.add.f32 	%f175, [%rd1], %f174;
	bra.uni 	$L__BB6_20;
$L__BB6_12:
	add.s64 	%rd21, %rd3, %rd18;
	ld.global.f32 	%f121, [%rd21];
	neg.f32 	%f122, %f121;
	div.rn.f32 	%f123, %f122, %f8;
	add.s64 	%rd22, %rd2, %rd18;
	st.global.f32 	[%rd22], %f123;
	ld.global.f32 	%f124, [%rd21];
	setp.lt.f32 	%p21, %f8, 0f00800000;
	mul.f32 	%f125, %f8, 0f4B000000;
	selp.f32 	%f126, %f125, %f8, %p21;
	selp.f32 	%f127, 0fC1B80000, 0f00000000, %p21;
	mov.b32 	%r32, %f126;
	add.s32 	%r33, %r32, -1059760811;
	and.b32  	%r34, %r33, -8388608;
	sub.s32 	%r35, %r32, %r34;
	mov.b32 	%f128, %r35;
	cvt.rn.f32.s32 	%f129, %r34;
	fma.rn.f32 	%f130, %f129, 0f34000000, %f127;
	add.f32 	%f131, %f128, 0fBF800000;
	fma.rn.f32 	%f132, %f131, 0fBE055027, 0f3E1039F6;
	fma.rn.f32 	%f133, %f132, %f131, 0fBDF8CDCC;
	fma.rn.f32 	%f134, %f133, %f131, 0f3E0F2955;
	fma.rn.f32 	%f135, %f134, %f131, 0fBE2AD8B9;
	fma.rn.f32 	%f136, %f135, %f131, 0f3E4CED0B;
	fma.rn.f32 	%f137, %f136, %f131, 0fBE7FFF22;
	fma.rn.f32 	%f138, %f137, %f131, 0f3EAAAA78;
	fma.rn.f32 	%f139, %f138, %f131, 0fBF000000;
	mul.f32 	%f140, %f131, %f139;
	fma.rn.f32 	%f141, %f140, %f131, %f131;
	fma.rn.f32 	%f142, %f130, 0f3F317218, %f141;
	setp.gt.u32 	%p22, %r32, 2139095039;
	fma.rn.f32 	%f143, %f126, 0f7F800000, 0f7F800000;
	selp.f32 	%f144, %f143, %f142, %p22;
	setp.eq.f32 	%p23, %f126, 0f00000000;
	neg.f32 	%f145, %f144;
	selp.f32 	%f146, 0f7F800000, %f145, %p23;
	mul.f32 	%f147, %f146, %f124;
	atom.global.add.f32 	%f148, [%rd1], %f147;
	bra.uni 	$L__BB6_16;
$L__BB6_13:
	mul.wide.s32 	%rd10, %r1, 4;
	add.s64 	%rd11, %rd4, %rd10;
	ld.global.f32 	%f9, [%rd11];
	max.f32 	%f11, %f9, 0f33D6BF95;
	min.f32 	%f10, %f11, 0f3F7FFFFE;
	setp.ne.s32 	%p7, %r2, 0;
	@%p7 bra 	$L__BB6_15;
	add.s64 	%rd16, %rd3, %rd10;
	ld.global.f32 	%f68, [%rd16];
	sub.f32 	%f69, %f9, %f68;
	add.s64 	%rd17, %rd2, %rd10;
	st.global.f32 	[%rd17], %f69;
	ld.global.f32 	%f70, [%rd16];
	setp.lt.f32 	%p14, %f10, 0f00800000;
	mul.f32 	%f71, %f10, 0f4B000000;
	selp.f32 	%f72, %f71, %f10, %p14;
	selp.f32 	%f73, 0fC1B80000, 0f00000000, %p14;
	mov.b32 	%r24, %f72;
	add.s32 	%r25, %r24, -1059760811;
	and.b32  	%r26, %r25, -8388608;
	sub.s32 	%r27, %r24, %r26;
	mov.b32 	%f74, %r27;
	cvt.rn.f32.s32 	%f75, %r26;
	fma.rn.f32 	%f76, %f75, 0f34000000, %f73;
	add.f32 	%f77, %f74, 0fBF800000;
	fma.rn.f32 	%f78, %f77, 0fBE055027, 0f3E1039F6;
	fma.rn.f32 	%f79, %f78, %f77, 0fBDF8CDCC;
	fma.rn.f32 	%f80, %f79, %f77, 0f3E0F2955;
	fma.rn.f32 	%f81, %f80, %f77, 0fBE2AD8B9;
	fma.rn.f32 	%f82, %f81, %f77, 0f3E4CED0B;
	fma.rn.f32 	%f83, %f82, %f77, 0fBE7FFF22;
	fma.rn.f32 	%f84, %f83, %f77, 0f3EAAAA78;
	fma.rn.f32 	%f85, %f84, %f77, 0fBF000000;
	mul.f32 	%f86, %f77, %f85;
	fma.rn.f32 	%f87, %f86, %f77, %f77;
	fma.rn.f32 	%f88, %f76, 0f3F317218, %f87;
	setp.gt.u32 	%p15, %r24, 2139095039;
	fma.rn.f32 	%f89, %f72, 0f7F800000, 0f7F800000;
	selp.f32 	%f90, %f89, %f88, %p15;
	setp.eq.f32 	%p16, %f72, 0f00000000;
	selp.f32 	%f91, 0fFF800000, %f90, %p16;
	mov.f32 	%f92, 0f3F800000;
	sub.f32 	%f93, %f92, %f70;
	sub.f32 	%f94, %f92, %f10;
	setp.lt.f32 	%p17, %f94, 0f00800000;
	mul.f32 	%f95, %f94, 0f4B000000;
	selp.f32 	%f96, %f95, %f94, %p17;
	selp.f32 	%f97, 0fC1B80000, 0f00000000, %p17;
	mov.b32 	%r28, %f96;
	add.s32 	%r29, %r28, -1059760811;
	and.b32  	%r30, %r29, -8388608;
	sub.s32 	%r31, %r28, %r30;
	mov.b32 	%f98, %r31;
	cvt.rn.f32.s32 	%f99, %r30;
	fma.rn.f32 	%f100, %f99, 0f34000000, %f97;
	add.f32 	%f101, %f98, 0fBF800000;
	fma.rn.f32 	%f102, %f101, 0fBE055027, 0f3E1039F6;
	fma.rn.f32 	%f103, %f102, %f101, 0fBDF8CDCC;
	fma.rn.f32 	%f104, %f103, %f101, 0f3E0F2955;
	fma.rn.f32 	%f105, %f104, %f101, 0fBE2AD8B9;
	fma.rn.f32 	%f106, %f105, %f101, 0f3E4CED0B;
	fma.rn.f32 	%f107, %f106, %f101, 0fBE7FFF22;
	fma.rn.f32 	%f108, %f107, %f101, 0f3EAAAA78;
	fma.rn.f32 	%f109, %f108, %f101, 0fBF000000;
	mul.f32 	%f110, %f101, %f109;
	fma.rn.f32 	%f111, %f110, %f101, %f101;
	fma.rn.f32 	%f112, %f100, 0f3F317218, %f111;
	setp.gt.u32 	%p18, %r28, 2139095039;
	fma.rn.f32 	%f113, %f96, 0f7F800000, 0f7F800000;
	selp.f32 	%f114, %f113, %f112, %p18;
	setp.eq.f32 	%p19, %f96, 0f00000000;
	selp.f32 	%f115, 0fFF800000, %f114, %p19;
	mul.f32 	%f116, %f115, %f93;
	fma.rn.f32 	%f117, %f91, %f70, %f116;
	neg.f32 	%f118, %f117;
	atom.global.add.f32 	%f119, [%rd1], %f118;
	bra.uni 	$L__BB6_20;
$L__BB6_15:
	add.s64 	%rd13, %rd3, %rd10;
	ld.global.f32 	%f12, [%rd13];
	neg.f32 	%f13, %f12;
	div.rn.f32 	%f14, %f13, %f10;
	mov.f32 	%f15, 0f3F800000;
	sub.f32 	%f16, %f15, %f12;
	sub.f32 	%f17, %f15, %f10;
	div.rn.f32 	%f18, %f16, %f17;
	sub.f32 	%f19, %f14, %f18;
	add.s64 	%rd14, %rd2, %rd10;
	st.global.f32 	[%rd14], %f19;
	ld.global.f32 	%f20, [%rd13];
	setp.lt.f32 	%p8, %f10, 0f00800000;
	mul.f32 	%f21, %f10, 0f4B000000;
	selp.f32 	%f22, %f21, %f10, %p8;
	selp.f32 	%f23, 0fC1B80000, 0f00000000, %p8;
	mov.b32 	%r16, %f22;
	add.s32 	%r17, %r16, -1059760811;
	and.b32  	%r18, %r17, -8388608;
	sub.s32 	%r19, %r16, %r18;
	mov.b32 	%f24, %r19;
	cvt.rn.f32.s32 	%f25, %r18;
	fma.rn.f32 	%f26, %f25, 0f34000000, %f23;
	add.f32 	%f27, %f24, 0fBF800000;
	fma.rn.f32 	%f28, %f27, 0fBE055027, 0f3E1039F6;
	fma.rn.f32 	%f29, %f28, %f27, 0fBDF8CDCC;
	fma.rn.f32 	%f30, %f29, %f27, 0f3E0F2955;
	fma.rn.f32 	%f31, %f30, %f27, 0fBE2AD8B9;
	fma.rn.f32 	%f32, %f31, %f27, 0f3E4CED0B;
	fma.rn.f32 	%f33, %f32, %f27, 0fBE7FFF22;
	fma.rn.f32 	%f34, %f33, %f27, 0f3EAAAA78;
	fma.rn.f32 	%f35, %f34, %f27, 0fBF000000;
	mul.f32 	%f36, %f27, %f35;
	fma.rn.f32 	%f37, %f36, %f27, %f27;
	fma.rn.f32 	%f38, %f26, 0f3F317218, %f37;
	setp.gt.u32 	%p9, %r16, 2139095039;
	fma.rn.f32 	%f39, %f22, 0f7F800000, 0f7F800000;
	selp.f32 	%f40, %f39, %f38, %p9;
	setp.eq.f32 	%p10, %f22, 0f00000000;
	selp.f32 	%f41, 0fFF800000, %f40, %p10;
	sub.f32 	%f42, %f15, %f20;
	setp.lt.f32 	%p11, %f17, 0f00800000;
	mul.f32 	%f43, %f17, 0f4B000000;
	selp.f32 	%f44, %f43, %f17, %p11;
	selp.f32 	%f45, 0fC1B80000, 0f00000000, %p11;
	mov.b32 	%r20, %f44;
	add.s32 	%r21, %r20, -1059760811;
	and.b32  	%r22, %r21, -8388608;
	sub.s32 	%r23, %r20, %r22;
	mov.b32 	%f46, %r23;
	cvt.rn.f32.s32 	%f47, %r22;
	fma.rn.f32 	%f48, %f47, 0f34000000, %f45;
	add.f32 	%f49, %f46, 0fBF800000;
	fma.rn.f32 	%f50, %f49, 0fBE055027, 0f3E1039F6;
	fma.rn.f32 	%f51, %f50, %f49, 0fBDF8CDCC;
	fma.rn.f32 	%f52, %f51, %f49, 0f3E0F2955;
	fma.rn.f32 	%f53, %f52, %f49, 0fBE2AD8B9;
	fma.rn.f32 	%f54, %f53, %f49, 0f3E4CED0B;
	fma.rn.f32 	%f55, %f54, %f49, 0fBE7FFF22;
	fma.rn.f32 	%f56, %f55, %f49, 0f3EAAAA78;
	fma.rn.f32 	%f57, %f56, %f49, 0fBF000000;
	mul.f32 	%f58, %f49, %f57;
	fma.rn.f32 	%f59, %f58, %f49, %f49;
	fma.rn.f32 	%f60, %f48, 0f3F317218, %f59;
	setp.gt.u32 	%p12, %r20, 2139095039;
	fma.rn.f32 	%f61, %f44, 0f7F800000, 0f7F800000;
	selp.f32 	%f62, %f61, %f60, %p12;
	setp.eq.f32 	%p13, %f44, 0f00000000;
	selp.f32 	%f63, 0fFF800000, %f62, %p13;
	mul.f32 	%f64, %f63, %f42;
	fma.rn.f32 	%f65, %f41, %f20, %f64;
	neg.f32 	%f66, %f65;
	atom.global.add.f32 	%f67, [%rd1], %f66;
$L__BB6_16:
	setp.eq.s32 	%p36, %r2, 1;
	@%p36 bra 	$L__BB6_19;
	setp.ne.s32 	%p37, %r2, 0;
	@%p37 bra 	$L__BB6_20;
	mul.wide.s32 	%rd34, %r1, 4;
	add.s64 	%rd35, %rd4, %rd34;
	ld.global.f32 	%f244, [%rd35];
	mov.f32 	%f245, 0f3F800000;
	sub.f32 	%f246, %f245, %f244;
	mul.f32 	%f247, %f244, %f246;
	add.s64 	%rd36, %rd2, %rd34;
	ld.global.f32 	%f248, [%rd36];
	mul.f32 	%f249, %f248, %f247;
	st.global.f32 	[%rd36], %f249;
	bra.uni 	$L__BB6_20;
$L__BB6_19:
	cvta.to.global.u64 	%rd30, %rd5;
	mul.wide.s32 	%rd31, %r1, 4;
	add.s64 	%rd32, %rd30, %rd31;
	ld.global.f32 	%f240, [%rd32];
	setp.gt.f32 	%p38, %f240, 0f00000000;
	selp.f32 	%f241, 0f3F800000, 0f00000000, %p38;
	add.s64 	%rd33, %rd2, %rd31;
	ld.global.f32 	%f242, [%rd33];
	mul.f32 	%f243, %f242, %f241;
	st.global.f32 	[%rd33], %f243;
$L__BB6_20:
	ret;

}
	// .globl	_Z20ActivationDerivativePfS_S_iii
.visible .entry _Z20ActivationDerivativePfS_S_iii(
	.param .u64 .ptr .align 1 _Z20ActivationDerivativePfS_S_iii_param_0,
	.param .u64 .ptr .align 1 _Z20ActivationDerivativePfS_S_iii_param_1,
	.param .u64 .ptr .align 1 _Z20ActivationDerivativePfS_S_iii_param_2,
	.param .u32 _Z20ActivationDerivativePfS_S_iii_param_3,
	.param .u32 _Z20ActivationDerivativePfS_S_iii_param_4,
	.param .u32 _Z20ActivationDerivativePfS_S_iii_param_5
)
{
	.reg .pred 	%p<7>;
	.reg .b32 	%r<15>;
	.reg .b32 	%f<11>;
	.reg .b64 	%rd<13>;

	ld.param.u64 	%rd4, [_Z20ActivationDerivativePfS_S_iii_param_0];
	ld.param.u64 	%rd2, [_Z20ActivationDerivativePfS_S_iii_param_1];
	ld.param.u64 	%rd3, [_Z20ActivationDerivativePfS_S_iii_param_2];
	ld.param.u32 	%r2, [_Z20ActivationDerivativePfS_S_iii_param_3];
	ld.param.u32 	%r3, [_Z20ActivationDerivativePfS_S_iii_param_4];
	ld.param.u32 	%r5, [_Z20ActivationDerivativePfS_S_iii_param_5];
	cvta.to.global.u64 	%rd1, %rd4;
	mov.u32 	%r6, %ntid.y;
	mov.u32 	%r7, %ctaid.y;
	mov.u32 	%r8, %tid.y;
	mad.lo.s32 	%r9, %r6, %r7, %r8;
	mov.u32 	%r11, %ntid.x;
	mov.u32 	%r12, %ctaid.x;
	mov.u32 	%r13, %tid.x;
	mad.lo.s32 	%r14, %r11, %r12, %r13;
	mad.lo.s32 	%r1, %r5, %r9, %r14;
	setp.ge.s32 	%p1, %r14, %r5;
	setp.ge.s32 	%p2, %r9, %r3;
	or.pred  	%p3, %p1, %p2;
	@%p3 bra 	$L__BB7_5;
	setp.eq.s32 	%p4, %r2, 1;
	@%p4 bra 	$L__BB7_4;
	setp.ne.s32 	%p5, %r2, 0;
	@%p5 bra 	$L__BB7_5;
	cvta.to.global.u64 	%rd9, %rd3;
	mul.wide.s32 	%rd10, %r1, 4;
	add.s64 	%rd11, %rd9, %rd10;
	ld.global.f32 	%f5, [%rd11];
	mov.f32 	%f6, 0f3F800000;
	sub.f32 	%f7, %f6, %f5;
	mul.f32 	%f8, %f5, %f7;
	add.s64 	%rd12, %rd1, %rd10;
	ld.global.f32 	%f9, [%rd12];
	mul.f32 	%f10, %f9, %f8;
	st.global.f32 	[%rd12], %f10;
	bra.uni 	$L__BB7_5;
$L__BB7_4:
	cvta.to.global.u64 	%rd5, %rd2;
	mul.wide.s32 	%rd6, %r1, 4;
	add.s64 	%rd7, %rd5, %rd6;
	ld.global.f32 	%f1, [%rd7];
	setp.gt.f32 	%p6, %f1, 0f00000000;
	selp.f32 	%f2, 0f3F800000, 0f00000000, %p6;
	add.s64 	%rd8, %rd1, %rd6;
	ld.global.f32 	%f3, [%rd8];
	mul.f32 	%f4, %f3, %f2;
	st.global.f32 	[%rd8], %f4;
$L__BB7_5:
	ret;

}
	// .globl	_Z19updateWeightsKernelPfS_fi
.visible .entry _Z19updateWeightsKernelPfS_fi(
	.param .u64 .ptr .align 1 _Z19updateWeightsKernelPfS_fi_param_0,
	.param .u64 .ptr .align 1 _Z19updateWeightsKernelPfS_fi_param_1,
	.param .f32 _Z19updateWeightsKernelPfS_fi_param_2,
	.param .u32 _Z19updateWeightsKernelPfS_fi_param_3
)
{
	.reg .pred 	%p<2>;
	.reg .b32 	%r<6>;
	.reg .b32 	%f<6>;
	.reg .b64 	%rd<8>;

	ld.param.u64 	%rd1, [_Z19updateWeightsKernelPfS_fi_param_0];
	ld.param.u64 	%rd2, [_Z19updateWeightsKernelPfS_fi_param_1];
	ld.param.f32 	%f1, [_Z19updateWeightsKernelPfS_fi_param_2];
	ld.param.u32 	%r2, [_Z19updateWeightsKernelPfS_fi_param_3];
	mov.u32 	%r3, %ctaid.x;
	mov.u32 	%r4, %ntid.x;
	mov.u32 	%r5, %tid.x;
	mad.lo.s32 	%r1, %r3, %r4, %r5;
	setp.ge.s32 	%p1, %r1, %r2;
	@%p1 bra 	$L__BB8_2;
	cvta.to.global.u64 	%rd3, %rd2;
	cvta.to.global.u64 	%rd4, %rd1;
	mul.wide.s32 	%rd5, %r1, 4;
	add.s64 	%rd6, %rd3, %rd5;
	ld.global.f32 	%f2, [%rd6];
	mul.f32 	%f3, %f1, %f2;
	add.s64 	%rd7, %rd4, %rd5;
	ld.global.f32 	%f4, [%rd7];
	sub.f32 	%f5, %f4, %f3;
	st.global.f32 	[%rd7], %f5;
$L__BB8_2:
	ret;

}
	// .globl	_Z18updateBiasesKernelPfS_fi
.visible .entry _Z18updateBiasesKernelPfS_fi(
	.param .u64 .ptr .align 1 _Z18updateBiasesKernelPfS_fi_param_0,
	.param .u64 .ptr .align 1 _Z18updateBiasesKernelPfS_fi_param_1,
	.param .f32 _Z18updateBiasesKernelPfS_fi_param_2,
	.param .u32 _Z18updateBiasesKernelPfS_fi_param_3
)
{
	.reg .pred 	%p<2>;
	.reg .b32 	%r<6>;
	.reg .b32 	%f<6>;
	.reg .b64 	%rd<8>;

	ld.param.u64 	%rd1, [_Z18updateBiasesKernelPfS_fi_param_0];
	ld.param.u64 	%rd2, [_Z18updateBiasesKernelPfS_fi_param_1];
	ld.param.f32 	%f1, [_Z18updateBiasesKernelPfS_fi_param_2];
	ld.param.u32 	%r2, [_Z18updateBiasesKernelPfS_fi_param_3];
	mov.u32 	%r3, %ctaid.x;
	mov.u32 	%r4, %ntid.x;
	mov.u32 	%r5, %tid.x;
	mad.lo.s32 	%r1, %r3, %r4, %r5;
	setp.ge.s32 	%p1, %r1, %r2;
	@%p1 bra 	$L__BB9_2;
	cvta.to.global.u64 	%rd3, %rd2;
	cvta.to.global.u64 	%rd4, %rd1;
	mul.wide.s32 	%rd5, %r1, 4;
	add.s64 	%rd6, %rd3, %rd5;
	ld.global.f32 	%f2, [%rd6];
	mul.f32 	%f3, %f1, %f2;
	add.s64 	%rd7, %rd4, %rd5;
	ld.global.f32 	%f4, [%rd7];
	sub.f32 	%f5, %f4, %f3;
	st.global.f32 	[%rd7], %f5;
$L__BB9_2:
	ret;

}
	// .globl	_Z9printLossPfii
.visible .entry _Z9printLossPfii(
	.param .u64 .ptr .align 1 _Z9printLossPfii_param_0,
	.param .u32 _Z9printLossPfii_param_1,
	.param .u32 _Z9printLossPfii_param_2
)
{
	.local .align 8 .b8 	__local_depot10[8];
	.reg .b64 	%SP;
	.reg .b64 	%SPL;
	.reg .b32 	%r<3>;
	.reg .b32 	%f<3>;
	.reg .b64 	%rd<7>;
	.reg .b64 	%fd<2>;

	mov.u64 	%SPL, __local_depot10;
	cvta.local.u64 	%SP, %SPL;
	ld.param.u64 	%rd1, [_Z9printLossPfii_param_0];
	cvta.to.global.u64 	%rd2, %rd1;
	add.u64 	%rd3, %SP, 0;
	add.u64 	%rd4, %SPL, 0;
	ld.global.f32 	%f1, [%rd2];
	mul.f32 	%f2, %f1, 0f447A0000;
	cvt.f64.f32 	%fd1, %f2;
	st.local.f64 	[%rd4], %fd1;
	mov.u64 	%rd5, $str;
	cvta.global.u64 	%rd6, %rd5;
	{ // callseq 0, 0
	.param .b64 param0;
	st.param.b64 	[param0], %rd6;
	.param .b64 param1;
	st.param.b64 	[param1], %rd3;
	.param .b32 retval0;
	call.uni (retval0), 
	vprintf, 
	(
	param0, 
	param1
	);
	ld.param.b32 	%r1, [retval0];
	} // callseq 0
	ret;

}
	// .globl	_Z10debugPrintPfii
.visible .entry _Z10debugPrintPfii(
	.param .u64 .ptr .align 1 _Z10debugPrintPfii_param_0,
	.param .u32 _Z10debugPrintPfii_param_1,
	.param .u32 _Z10debugPrintPfii_param_2
)
{
	.local .align 8 .b8 	__local_depot11[8];
	.reg .b64 	%SP;
	.reg .b64 	%SPL;
	.reg .pred 	%p<17>;
	.reg .b32 	%r<117>;
	.reg .b32 	%f<32>;
	.reg .b64 	%rd<59>;
	.reg .b64 	%fd<32>;

	mov.u64 	%SPL, __local_depot11;
	cvta.local.u64 	%SP, %SPL;
	ld.param.u64 	%rd7, [_Z10debugPrintPfii_param_0];
	ld.param.u32 	%r22, [_Z10debugPrintPfii_param_1];
	ld.param.u32 	%r23, [_Z10debugPrintPfii_param_2];
	cvta.to.global.u64 	%rd1, %rd7;
	setp.lt.s32 	%p1, %r22, 1;
	@%p1 bra 	$L__BB11_23;
	setp.lt.s32 	%p2, %r23, 1;
	@%p2 bra 	$L__BB11_17;
	and.b32  	%r1, %r23, 15;
	and.b32  	%r2, %r23, 7;
	and.b32  	%r3, %r23, 3;
	mov.b32 	%r110, 0;
	mov.u64 	%rd54, $str$2;
	add.u64 	%rd18, %SP, 0;
	mov.u64 	%rd41, $str$1;
$L__BB11_3:
	setp.lt.u32 	%p7, %r23, 16;
	mul.lo.s32 	%r5, %r110, %r23;
	mov.b32 	%r113, 0;
	@%p7 bra 	$L__BB11_6;
	and.b32  	%r38, %r23, 2147483632;
	neg.s32 	%r111, %r38;
	mul.wide.u32 	%rd12, %r5, 4;
	add.s64 	%rd13, %rd1, %rd12;
	add.s64 	%rd58, %rd13, 32;
$L__BB11_5:
	.pragma "nounroll";
	and.b32  	%r113, %r23, 2147483632;
	ld.global.f32 	%f1, [%rd58+-32];
	cvt.f64.f32 	%fd1, %f1;
	add.u64 	%rd14, %SP, 0;
	add.u64 	%rd15, %SPL, 0;
	st.local.f64 	[%rd15], %fd1;
	mov.u64 	%rd16, $str$1;
	cvta.global.u64 	%rd17, %rd16;
	{ // callseq 6, 0
	.param .b64 param0;
	st.param.b64 	[param0], %rd17;
	.param .b64 param1;
	st.param.b64 	[param1], %rd14;
	.param .b32 retval0;
	call.uni (retval0), 
	vprintf, 
	(
	param0, 
	param1
	);
	ld.param.b32 	%r39, [retval0];
	} // callseq 6
	ld.global.f32 	%f2, [%rd58+-28];
	cvt.f64.f32 	%fd2, %f2;
	st.local.f64 	[%rd15], %fd2;
	{ // callseq 7, 0
	.param .b64 param0;
	st.param.b64 	[param0], %rd17;
	.param .b64 param1;
	st.param.b64 	[param1], %rd14;
	.param .b32 retval0;
	call.uni (retval0), 
	vprintf, 
	(
	param0, 
	param1
	);
	ld.param.b32 	%r41, [retval0];
	} // callseq 7
	ld.global.f32 	%f3, [%rd58+-24];
	cvt.f64.f32 	%fd3, %f3;
	st.local.f64 	[%rd15], %fd3;
	{ // callseq 8, 0
	.param .b64 param0;
	st.param.b64 	[param0], %rd17;
	.param .b64 param1;
	st.param.b64 	[param1], %rd14;
	.param .b32 retval0;
	call.uni (retval0), 
	vprintf, 
	(
	param0, 
	param1
	);
	ld.param.b32 	%r43, [retval0];
	} // callseq 8
	ld.global.f32 	%f4, [%rd58+-20];
	cvt.f64.f32 	%fd4, %f4;
	st.local.f64 	[%rd15], %fd4;
	{ // callseq 9, 0
	.param .b64 param0;
	st.param.b64 	[param0], %rd17;
	.param .b64 param1;
	st.param.b64 	[param1], %rd14;
	.param .b32 retval0;
	call.uni (retval0), 
	vprintf, 
	(
	param0, 
	param1
	);
	ld.param.b32 	%r45, [retval0];
	} // callseq 9
	ld.global.f32 	%f5, [%rd58+-16];
	cvt.f64.f32 	%fd5, %f5;
	st.local.f64 	[%rd15], %fd5;
	{ // callseq 10, 0
	.param .b64 param0;
	st.param.b64 	[param0], %rd17;
	.param .b64 param1;
	st.param.b64 	[param1], %rd14;
	.param .b32 retval0;
	call.uni (retval0), 
	vprintf, 
	(
	param0, 
	param1
	);
	ld.param.b32 	%r47, [retval0];
	} // callseq 10
	ld.global.f32 	%f6, [%rd58+-12];
	cvt.f64.f32 	%fd6, %f6;
	st.local.f64 	[%rd15], %fd6;
	{ // callseq 11, 0
	.param .b64 param0;
	st.param.b64 	[param0], %rd17;
	.param .b64 param1;
	st.param.b64 	[param1], %rd14;
	.param .b32 retval0;
	call.uni (retval0), 
	vprintf, 
	(
	param0, 
	param1
	);
	ld.param.b32 	%r49, [retval0];
	} // callseq 11
	ld.global.f32 	%f7, [%rd58+-8];
	cvt.f64.f32 	%fd7, %f7;
	st.local.f64 	[%rd15], %fd7;
	{ // callseq 12, 0
	.param .b64 param0;
	st.param.b64 	[param0], %rd17;
	.param .b64 param1;
	st.param.b64 	[param1], %rd14;
	.param .b32 retval0;
	call.uni (retval0), 
	vprintf, 
	(
	param0, 
	param1
	);
	ld.param.b32 	%r51, [retval0];
	} // callseq 12
	ld.global.f32 	%f8, [%rd58+-4];
	cvt.f64.f32 	%fd8, %f8;
	st.local.f64 	[%rd15], %fd8;
	{ // callseq 13, 0
	.param .b64 param0;
	st.param.b64 	[param0], %rd17;
	.param .b64 param1;
	st.param.b64 	[param1], %rd14;
	.param .b32 retval0;
	call.uni (retval0), 
	vprintf, 
	(
	param0, 
	param1
	);
	ld.param.b32 	%r53, [retval0];
	} // callseq 13
	ld.global.f32 	%f9, [%rd58];
	cvt.f64.f32 	%fd9, %f9;
	st.local.f64 	[%rd15], %fd9;
	{ // callseq 14, 0
	.param .b64 param0;
	st.param.b64 	[param0], %rd17;
	.param .b64 param1;
	st.param.b64 	[param1], %rd14;
	.param .b32 retval0;
	call.uni (retval0), 
	vprintf, 
	(
	param0, 
	param1
	);
	ld.param.b32 	%r55, [retval0];
	} // callseq 14
	ld.global.f32 	%f10, [%rd58+4];
	cvt.f64.f32 	%fd10, %f10;
	st.local.f64 	[%rd15], %fd10;
	{ // callseq 15, 0
	.param .b64 param0;
	st.param.b64 	[param0], %rd17;
	.param .b64 param1;
	st.param.b64 	[param1], %rd14;
	.param .b32 retval0;
	call.uni (retval0), 
	vprintf, 
	(
	param0, 
	param1
	);
	ld.param.b32 	%r57, [retval0];
	} // callseq 15
	ld.global.f32 	%f11, [%rd58+8];
	cvt.f64.f32 	%fd11, %f11;
	st.local.f64 	[%rd15], %fd11;
	{ // callseq 16, 0
	.param .b64 param0;
	st.param.b64 	[param0], %rd17;
	.param .b64 param1;
	st.param.b64 	[param1], %rd14;
	.param .b32 retval0;
	call.uni (retval0), 
	vprintf, 
	(
	param0, 
	param1
	);
	ld.param.b32 	%r59, [retval0];
	} // callseq 16
	ld.global.f32 	%f12, [%rd58+12];
	cvt.f64.f32 	%fd12, %f12;
	st.local.f64 	[%rd15], %fd12;
	{ // callseq 17, 0
	.param .b64 param0;
	st.param.b64 	[param0], %rd17;
	.param .b64 param1;
	st.param.b64 	[param1], %rd14;
	.param .b32 retval0;
	call.uni (retval0), 
	vprintf, 
	(
	param0, 
	param1
	);
	ld.param.b32 	%r61, [retval0];
	} // callseq 17
	ld.global.f32 	%f13, [%rd58+16];
	cvt.f64.f32 	%fd13, %f13;
	st.local.f64 	[%rd15], %fd13;
	{ // callseq 18, 0
	.param .b64 param0;
	st.param.b64 	[param0], %rd17;
	.param .b64 param1;
	st.param.b64 	[param1], %rd14;
	.param .b32 retval0;
	call.uni (retval0), 
	vprintf, 
	(
	param0, 
	param1
	);
	ld.param.b32 	%r63, [retval0];
	} // callseq 18
	ld.global.f32 	%f14, [%rd58+20];
	cvt.f64.f32 	%fd14, %f14;
	st.local.f64 	[%rd15], %fd14;
	{ // callseq 19, 0
	.param .b64 param0;
	st.param.b64 	[param0], %rd17;
	.param .b64 param1;
	st.param.b64 	[param1], %rd14;
	.param .b32 retval0;
	call.uni (retval0), 
	vprintf, 
	(
	param0, 
	param1
	);
	ld.param.b32 	%r65, [retval0];
	} // callseq 19
	ld.global.f32 	%f15, [%rd58+24];
	cvt.f64.f32 	%fd15, %f15;
	st.local.f64 	[%rd15], %fd15;
	{ // callseq 20, 0
	.param .b64 param0;
	st.param.b64 	[param0], %rd17;
	.param .b64 param1;
	st.param.b64 	[param1], %rd14;
	.param .b32 retval0;
	call.uni (retval0), 
	vprintf, 
	(
	param0, 
	param1
	);
	ld.param.b32 	%r67, [retval0];
	} // callseq 20
	ld.global.f32 	%f16, [%rd58+28];
	cvt.f64.f32 	%fd16, %f16;
	st.local.f64 	[%rd15], %fd16;
	{ // callseq 21, 0
	.param .b64 param0;
	st.param.b64 	[param0], %rd17;
	.param .b64 param1;
	st.param.b64 	[param1], %rd14;
	.param .b32 retval0;
	call.uni (retval0), 
	vprintf, 
	(
	param0, 
	param1
	);
	ld.param.b32 	%r69, [retval0];
	} // callseq 21
	add.s32 	%r111, %r111, 16;
	add.s64 	%rd58, %rd58, 64;
	setp.eq.s32 	%p8, %r111, 0;
	@%p8 bra 	$L__BB11_6;
	bra.uni 	$L__BB11_5;
$L__BB11_6:
	setp.eq.s32 	%p9, %r1, 0;
	@%p9 bra 	$L__BB11_16;
	cvta.to.local.u64 	%rd5, %rd18;
	add.s32 	%r71, %r1, -1;
	setp.lt.u32 	%p10, %r71, 7;
	@%p10 bra 	$L__BB11_9;
	add.s32 	%r72, %r113, %r5;
	mul.wide.u32 	%rd19, %r72, 4;
	add.s64 	%rd20, %rd1, %rd19;
	ld.global.f32 	%f17, [%rd20];
	cvt.f64.f32 	%fd17, %f17;
	st.local.f64 	[%rd5], %fd17;
	cvta.global.u64 	%rd22, %rd41;
	{ // callseq 22, 0
	.param .b64 param0;
	st.param.b64 	[param0], %rd22;
	.param .b64 param1;
	st.param.b64 	[param1], %rd18;
	.param .b32 retval0;
	call.uni (retval0), 
	vprintf, 
	(
	param0, 
	param1
	);
	ld.param.b32 	%r73, [retval0];
	} // callseq 22
	cvt.u64.u32 	%rd24, %r5;
	cvt.u64.u32 	%rd25, %r113;
	add.s64 	%rd26, %rd25, %rd24;
	shl.b64 	%rd27, %rd26, 2;
	add.s64 	%rd28, %rd1, %rd27;
	ld.global.f32 	%f18, [%rd28+4];
	cvt.f64.f32 	%fd18, %f18;
	st.local.f64 	[%rd5], %fd18;
	{ // callseq 23, 0
	.param .b64 param0;
	st.param.b64 	[param0], %rd22;
	.param .b64 param1;
	st.param.b64 	[param1], %rd18;
	.param .b32 retval0;
	call.uni (retval0), 
	vprintf, 
	(
	param0, 
	param1
	);
	ld.param.b32 	%r75, [retval0];
	} // callseq 23
	ld.global.f32 	%f19, [%rd28+8];
	cvt.f64.f32 	%fd19, %f19;
	st.local.f64 	[%rd5], %fd19;
	{ // callseq 24, 0
	.param .b64 param0;
	st.param.b64 	[param0], %rd22;
	.param .b64 param1;
	st.param.b64 	[param1], %rd18;
	.param .b32 retval0;
	call.uni (retval0), 
	vprintf, 
	(
	param0, 
	param1
	);
	ld.param.b32 	%r77, [retval0];
	} // callseq 24
	ld.global.f32 	%f20, [%rd28+12];
	cvt.f64.f32 	%fd20, %f20;
	st.local.f64 	[%rd5], %fd20;
	{ // callseq 25, 0
	.param .b64 param0;
	st.param.b64 	[param0], %rd22;
	.param .b64 param1;
	st.param.b64 	[param1], %rd18;
	.param .b32 retval0;
	call.uni (retval0), 
	vprintf, 
	(
	param0, 
	param1
	);
	ld.param.b32 	%r79, [retval0];
	} // callseq 25
	ld.global.f32 	%f21, [%rd28+16];
	cvt.f64.f32 	%fd21, %f21;
	st.local.f64 	[%rd5], %fd21;
	{ // callseq 26, 0
	.param .b64 param0;
	st.param.b64 	[param0], %rd22;
	.param .b64 param1;
	st.param.b64 	[param1], %rd18;
	.param .b32 retval0;
	call.uni (retval0), 
	vprintf, 
	(
	param0, 
	param1
	);
	ld.param.b32 	%r81, [retval0];
	} // callseq 26
	ld.global.f32 	%f22, [%rd28+20];
	cvt.f64.f32 	%fd22, %f22;
	st.local.f64 	[%rd5], %fd22;
	{ // callseq 27, 0
	.param .b64 param0;
	st.param.b64 	[param0], %rd22;
	.param .b64 param1;
	st.param.b64 	[param1], %rd18;
	.param .b32 retval0;
	call.uni (retval0), 
	vprintf, 
	(
	param0, 
	param1
	);
	ld.param.b32 	%r83, [retval0];
	} // callseq 27
	ld.global.f32 	%f23, [%rd28+24];
	cvt.f64.f32 	%fd23, %f23;
	st.local.f64 	[%rd5], %fd23;
	{ // callseq 28, 0
	.param .b64 param0;
	st.param.b64 	[param0], %rd22;
	.param .b64 param1;
	st.param.b64 	[param1], %rd18;
	.param .b32 retval0;
	call.uni (retval0), 
	vprintf, 
	(
	param0, 
	param1
	);
	ld.param.b32 	%r85, [retval0];
	} // callseq 28
	ld.global.f32 	%f24, [%rd28+28];
	cvt.f64.f32 	%fd24, %f24;
	st.local.f64 	[%rd5], %fd24;
	{ // callseq 29, 0
	.param .b64 param0;
	st.param.b64 	[param0], %rd22;
	.param .b64 param1;
	st.param.b64 	[param1], %rd18;
	.param .b32 retval0;
	call.uni (retval0), 
	vprintf, 
	(
	param0, 
	param1
	);
	ld.param.b32 	%r87, [retval0];
	} // callseq 29
	add.s32 	%r113, %r113, 8;
$L__BB11_9:
	setp.eq.s32 	%p11, %r2, 0;
	@%p11 bra 	$L__BB11_16;
	add.s32 	%r89, %r2, -1;
	setp.lt.u32 	%p12, %r89, 3;
	@%p12 bra 	$L__BB11_12;
	add.s32 	%r90, %r113, %r5;
	mul.wide.u32 	%rd29, %r90, 4;
	add.s64 	%rd30, %rd1, %rd29;
	ld.global.f32 	%f25, [%rd30];
	cvt.f64.f32 	%fd25, %f25;
	st.local.f64 	[%rd5], %fd25;
	cvta.global.u64 	%rd32, %rd41;
	{ // callseq 30, 0
	.param .b64 param0;
	st.param.b64 	[param0], %rd32;
	.param .b64 param1;
	st.param.b64 	[param1], %rd18;
	.param .b32 retval0;
	call.uni (retval0), 
	vprintf, 
	(
	param0, 
	param1
	);
	ld.param.b32 	%r91, [retval0];
	} // callseq 30
	cvt.u64.u32 	%rd34, %r5;
	cvt.u64.u32 	%rd35, %r113;
	add.s64 	%rd36, %rd35, %rd34;
	shl.b64 	%rd37, %rd36, 2;
	add.s64 	%rd38, %rd1, %rd37;
	ld.global.f32 	%f26, [%rd38+4];
	cvt.f64.f32 	%fd26, %f26;
	st.local.f64 	[%rd5], %fd26;
	{ // callseq 31, 0
	.param .b64 param0;
	st.param.b64 	[param0], %rd32;
	.param .b64 param1;
	st.param.b64 	[param1], %rd18;
	.param .b32 retval0;
	call.uni (retval0), 
	vprintf, 
	(
	param0, 
	param1
	);
	ld.param.b32 	%r93, [retval0];
	} // callseq 31
	ld.global.f32 	%f27, [%rd38+8];
	cvt.f64.f32 	%fd27, %f27;
	st.local.f64 	[%rd5], %fd27;
	{ // callseq 32, 0
	.param .b64 param0;
	st.param.b64 	[param0], %rd32;
	.param .b64 param1;
	st.param.b64 	[param1], %rd18;
	.param .b32 retval0;
	call.uni (retval0), 
	vprintf, 
	(
	param0, 
	param1
	);
	ld.param.b32 	%r95, [retval0];
	} // callseq 32
	ld.global.f32 	%f28, [%rd38+12];
	cvt.f64.f32 	%fd28, %f28;
	st.local.f64 	[%rd5], %fd28;
	{ // callseq 33, 0
	.param .b64 param0;
	st.param.b64 	[param0], %rd32;
	.param .b64 param1;
	st.param.b64 	[param1], %rd18;
	.param .b32 retval0;
	call.uni (retval0), 
	vprintf, 
	(
	param0, 
	param1
	);
	ld.param.b32 	%r97, [retval0];
	} // callseq 33
	add.s32 	%r113, %r113, 4;
$L__BB11_12:
	setp.eq.s32 	%p13, %r3, 0;
	@%p13 bra 	$L__BB11_16;
	setp.eq.s32 	%p14, %r3, 1;
	add.s32 	%r99, %r113, %r5;
	mul.wide.u32 	%rd39, %r99, 4;
	add.s64 	%rd40, %rd1, %rd39;
	ld.global.f32 	%f29, [%rd40];
	cvt.f64.f32 	%fd29, %f29;
	st.local.f64 	[%rd5], %fd29;
	cvta.global.u64 	%rd42, %rd41;
	{ // callseq 34, 0
	.param .b64 param0;
	st.param.b64 	[param0], %rd42;
	.param .b64 param1;
	st.param.b64 	[param1], %rd18;
	.param .b32 retval0;
	call.uni (retval0), 
	vprintf, 
	(
	param0, 
	param1
	);
	ld.param.b32 	%r100, [retval0];
	} // callseq 34
	@%p14 bra 	$L__BB11_16;
	setp.eq.s32 	%p15, %r3, 2;
	cvt.u64.u32 	%rd44, %r5;
	cvt.u64.u32 	%rd45, %r113;
	add.s64 	%rd46, %rd45, %rd44;
	shl.b64 	%rd47, %rd46, 2;
	add.s64 	%rd6, %rd1, %rd47;
	ld.global.f32 	%f30, [%rd6+4];
	cvt.f64.f32 	%fd30, %f30;
	st.local.f64 	[%rd5], %fd30;
	cvta.global.u64 	%rd49, %rd41;
	{ // callseq 35, 0
	.param .b64 param0;
	st.param.b64 	[param0], %rd49;
	.param .b64 param1;
	st.param.b64 	[param1], %rd18;
	.param .b32 retval0;
	call.uni (retval0), 
	vprintf, 
	(
	param0, 
	param1
	);
	ld.param.b32 	%r102, [retval0];
	} // callseq 35
	@%p15 bra 	$L__BB11_16;
	ld.global.f32 	%f31, [%rd6+8];
	cvt.f64.f32 	%fd31, %f31;
	st.local.f64 	[%rd5], %fd31;
	cvta.global.u64 	%rd52, %rd41;
	{ // callseq 36, 0
	.param .b64 param0;
	st.param.b64 	[param0], %rd52;
	.param .b64 param1;
	st.param.b64 	[param1], %rd18;
	.param .b32 retval0;
	call.uni (retval0), 
	vprintf, 
	(
	param0, 
	param1
	);
	ld.param.b32 	%r104, [retval0];
	} // callseq 36
$L__BB11_16:
	cvta.global.u64 	%rd55, %rd54;
	{ // callseq 37, 0
	.param .b64 param0;
	st.param.b64 	[param0], %rd55;
	.param .b64 param1;
	st.param.b64 	[param1], 0;
	.param .b32 retval0;
	call.uni (retval0), 
	vprintf, 
	(
	param0, 
	param1
	);
	ld.param.b32 	%r106, [retval0];
	} // callseq 37
	add.s32 	%r110, %r110, 1;
	setp.eq.s32 	%p16, %r110, %r22;
	@%p16 bra 	$L__BB11_23;
	bra.uni 	$L__BB11_3;
$L__BB11_17:
	and.b32  	%r16, %r22, 3;
	setp.lt.u32 	%p3, %r22, 4;
	@%p3 bra 	$L__BB11_20;
	and.b32  	%r17, %r22, 2147483644;
	mov.b32 	%r115, 0;
	mov.u64 	%rd8, $str$2;
$L__BB11_19:
	cvta.global.u64 	%rd9, %rd8;
	{ // callseq 1, 0
	.param .b64 param0;
	st.param.b64 	[param0], %rd9;
	.param .b64 param1;
	st.param.b64 	[param1], 0;
	.param .b32 retval0;
	call.uni (retval0), 
	vprintf, 
	(
	param0, 
	param1
	);
	ld.param.b32 	%r25, [retval0];
	} // callseq 1
	{ // callseq 2, 0
	.param .b64 param0;
	st.param.b64 	[param0], %rd9;
	.param .b64 param1;
	st.param.b64 	[param1], 0;
	.param .b32 retval0;
	call.uni (retval0), 
	vprintf, 
	(
	param0, 
	param1
	);
	ld.param.b32 	%r27, [retval0];
	} // callseq 2
	{ // callseq 3, 0
	.param .b64 param0;
	st.param.b64 	[param0], %rd9;
	.param .b64 param1;
	st.param.b64 	[param1], 0;
	.param .b32 retval0;
	call.uni (retval0), 
	vprintf, 
	(
	param0, 
	param1
	);
	ld.param.b32 	%r29, [retval0];
	} // callseq 3
	{ // callseq 4, 0
	.param .b64 param0;
	st.param.b64 	[param0], %rd9;
	.param .b64 param1;
	st.param.b64 	[param1], 0;
	.param .b32 retval0;
	call.uni (retval0), 
	vprintf, 
	(
	param0, 
	param1
	);
	ld.param.b32 	%r31, [retval0];
	} // callseq 4
	add.s32 	%r115, %r115, 4;
	setp.ne.s32 	%p4, %r115, %r17;
	@%p4 bra 	$L__BB11_19;
$L__BB11_20:
	setp.eq.s32 	%p5, %r16, 0;
	@%p5 bra 	$L__BB11_23;
	mov.b32 	%r116, 0;
	mov.u64 	%rd10, $str$2;
$L__BB11_22:
	.pragma "nounroll";
	cvta.global.u64 	%rd11, %rd10;
	{ // callseq 5, 0
	.param .b64 param0;
	st.param.b64 	[param0], %rd11;
	.param .b64 param1;
	st.param.b64 	[param1], 0;
	.param .b32 retval0;
	call.uni (retval0), 
	vprintf, 
	(
	param0, 
	param1
	);
	ld.param.b32 	%r34, [retval0];
	} // callseq 5
	add.s32 	%r116, %r116, 1;
	setp.ne.s32 	%p6, %r116, %r16;
	@%p6 bra 	$L__BB11_22;
$L__BB11_23:
	mov.u64 	%rd56, $str$2;
	cvta.global.u64 	%rd57, %rd56;
	{ // callseq 38, 0
	.param .b64 param0;
	st.param.b64 	[param0], %rd57;
	.param .b64 param1;
	st.param.b64 	[param1], 0;
	.param .b32 retval0;
	call.uni (retval0), 
	vprintf, 
	(
	param0, 
	param1
	);
	ld.param.b32 	%r108, [retval0];
	} // callseq 38
	ret;

}


// ===== COMPILED SASS (sm_100) =====

	.target	sm_100

	.elftype	@"ET_EXEC"


//--------------------- .note.nv.tkinfo           --------------------------
	.section	.note.nv.tkinfo,"",@"SHT_NOTE"
	.sectionflags	@"SHF_NOTE_NV_TKINFO"
	.tkinfo
        /*0018*/ 	.word	0x00000002
        /*0030*/ 	.string	""
        /*0030*/ 	.string	"ptxas"
        /*0030*/ 	.string	"Cuda compilation tools, release 13.0, V13.0.88"
        /*0030*/ 	.string	"Build cuda_13.0.r13.0/compiler.36424714_0"
        /*0030*/ 	.string	"-arch sm_100 -m 64 "



//--------------------- .note.nv.cuinfo           --------------------------
	.section	.note.nv.cuinfo,"",@"SHT_NOTE"
	.sectionflags	@"SHF_NOTE_NV_CUINFO"
        /*0018*/ 	.short	0x0002
        /*001a*/ 	.short	0x0064
        /*001c*/ 	.short	0x0082
	.zero		2


//--------------------- .nv.info                  --------------------------
	.section	.nv.info,"",@"SHT_CUDA_INFO"
	.align	4


	//----- nvinfo : EIATTR_REGCOUNT
	.align		4
        /*0000*/ 	.byte	0x04, 0x2f
        /*0002*/ 	.short	(.L_4 - .L_3)
	.align		4
.L_3:
        /*0004*/ 	.word	index@(_Z6MatMulPKfS0_Pfiii)
        /*0008*/ 	.word	0x00000020


	//----- nvinfo : EIATTR_FRAME_SIZE
	.align		4
.L_4:
        /*000c*/ 	.byte	0x04, 0x11
        /*000e*/ 	.short	(.L_6 - .L_5)
	.align		4
.L_5:
        /*0010*/ 	.word	index@(_Z6MatMulPKfS0_Pfiii)
        /*0014*/ 	.word	0x00000000


	//----- nvinfo : EIATTR_REGCOUNT
	.align		4
.L_6:
        /*0018*/ 	.byte	0x04, 0x2f
        /*001a*/ 	.short	(.L_8 - .L_7)
	.align		4
.L_7:
        /*001c*/ 	.word	index@(_Z23ComputeWeightsGradientsPKfS0_Pfiiif)
        /*0020*/ 	.word	0x00000020


	//----- nvinfo : EIATTR_FRAME_SIZE
	.align		4
.L_8:
        /*0024*/ 	.byte	0x04, 0x11
        /*0026*/ 	.short	(.L_10 - .L_9)
	.align		4
.L_9:
        /*0028*/ 	.word	index@($__internal_4_$__cuda_sm3x_div_rn_noftz_f32_slowpath)
        /*002c*/ 	.word	0x00000000


	//----- nvinfo : EIATTR_FRAME_SIZE
	.align		4
.L_10:
        /*0030*/ 	.byte	0x04, 0x11
        /*0032*/ 	.short	(.L_12 - .L_11)
	.align		4
.L_11:
        /*0034*/ 	.word	index@(_Z23ComputeWeightsGradientsPKfS0_Pfiiif)
        /*0038*/ 	.word	0x00000000


	//----- nvinfo : EIATTR_REGCOUNT
	.align		4
.L_12:
        /*003c*/ 	.byte	0x04, 0x2f
        /*003e*/ 	.short	(.L_14 - .L_13)
	.align		4
.L_13:
        /*0040*/ 	.word	index@(_Z20ComputeBiasGradientsPfS_iifS_i)
        /*0044*/ 	.word	0x00000020


	//----- nvinfo : EIATTR_FRAME_SIZE
	.align		4
.L_14:
        /*0048*/ 	.byte	0x04, 0x11
        /*004a*/ 	.short	(.L_16 - .L_15)
	.align		4
.L_15:
        /*004c*/ 	.word	index@($__internal_3_$__cuda_sm3x_div_rn_noftz_f32_slowpath)
        /*0050*/ 	.word	0x00000000


	//----- nvinfo : EIATTR_FRAME_SIZE
	.align		4
.L_16:
        /*0054*/ 	.byte	0x04, 0x11
        /*0056*/ 	.short	(.L_18 - .L_17)
	.align		4
.L_17:
        /*0058*/ 	.word	index@(_Z20ComputeBiasGradientsPfS_iifS_i)
        /*005c*/ 	.word	0x00000000


	//----- nvinfo : EIATTR_REGCOUNT
	.align		4
.L_18:
        /*0060*/ 	.byte	0x04, 0x2f
        /*0062*/ 	.short	(.L_20 - .L_19)
	.align		4
.L_19:
        /*0064*/ 	.word	index@(_Z7addBiasPfS_ii)
        /*0068*/ 	.word	0x0000000c


	//----- nvinfo : EIATTR_FRAME_SIZE
	.align		4
.L_20:
        /*006c*/ 	.byte	0x04, 0x11
        /*006e*/ 	.short	(.L_22 - .L_21)
	.align		4
.L_21:
        /*0070*/ 	.word	index@(_Z7addBiasPfS_ii)
        /*0074*/ 	.word	0x00000000


	//----- nvinfo : EIATTR_REGCOUNT
	.align		4
.L_22:
        /*0078*/ 	.byte	0x04, 0x2f
        /*007a*/ 	.short	(.L_24 - .L_23)
	.align		4
.L_23:
        /*007c*/ 	.word	index@(_Z8maxLogitPfS_S_ii)
        /*0080*/ 	.word	0x00000020


	//----- nvinfo : EIATTR_FRAME_SIZE
	.align		4
.L_24:
        /*0084*/ 	.byte	0x04, 0x11
        /*0086*/ 	.short	(.L_26 - .L_25)
	.align		4
.L_25:
        /*0088*/ 	.word	index@(_Z8maxLogitPfS_S_ii)
        /*008c*/ 	.word	0x00000000


	//----- nvinfo : EIATTR_REGCOUNT
	.align		4
.L_26:
        /*0090*/ 	.byte	0x04, 0x2f
        /*0092*/ 	.short	(.L_28 - .L_27)
	.align		4
.L_27:
        /*0094*/ 	.word	index@(_Z20addBiasAndActivationPfS_S_iiiS_S_)
        /*0098*/ 	.word	0x00000010


	//----- nvinfo : EIATTR_FRAME_SIZE
	.align		4
.L_28:
        /*009c*/ 	.byte	0x04, 0x11
        /*009e*/ 	.short	(.L_30 - .L_29)
	.align		4
.L_29:
        /*00a0*/ 	.word	index@($__internal_2_$__cuda_sm3x_div_rn_noftz_f32_slowpath)
        /*00a4*/ 	.word	0x00000000


	//----- nvinfo : EIATTR_FRAME_SIZE
	.align		4
.L_30:
        /*00a8*/ 	.byte	0x04, 0x11
        /*00aa*/ 	.short	(.L_32 - .L_31)
	.align		4
.L_31:
        /*00ac*/ 	.word	index@($__internal_1_$__cuda_sm20_rcp_rn_f32_slowpath)
        /*00b0*/ 	.word	0x00000000


	//----- nvinfo : EIATTR_FRAME_SIZE
	.align		4
.L_32:
        /*00b4*/ 	.byte	0x04, 0x11
        /*00b6*/ 	.short	(.L_34 - .L_33)
	.align		4
.L_33:
        /*00b8*/ 	.word	index@(_Z20addBiasAndActivationPfS_S_iiiS_S_)
        /*00bc*/ 	.word	0x00000000


	//----- nvinfo : EIATTR_REGCOUNT
	.align		4
.L_34:
        /*00c0*/ 	.byte	0x04, 0x2f
        /*00c2*/ 	.short	(.L_36 - .L_35)
	.align		4
.L_35:
        /*00c4*/ 	.word	index@(_Z18ComputeOutputErrorPfS_S_S_iiiS_ii)
        /*00c8*/ 	.word	0x00000014


	//----- nvinfo : EIATTR_FRAME_SIZE
	.align		4
.L_36:
        /*00cc*/ 	.byte	0x04, 0x11
        /*00ce*/ 	.short	(.L_38 - .L_37)
	.align		4
.L_37:
        /*00d0*/ 	.word	index@($__internal_0_$__cuda_sm3x_div_rn_noftz_f32_slowpath)
        /*00d4*/ 	.word	0x00000000


	//----- nvinfo : EIATTR_FRAME_SIZE
	.align		4
.L_38:
        /*00d8*/ 	.byte	0x04, 0x11
        /*00da*/ 	.short	(.L_40 - .L_39)
	.align		4
.L_39:
        /*00dc*/ 	.word	index@(_Z18ComputeOutputErrorPfS_S_S_iiiS_ii)
        /*00e0*/ 	.word	0x00000000


	//----- nvinfo : EIATTR_REGCOUNT
	.align		4
.L_40:
        /*00e4*/ 	.byte	0x04, 0x2f
        /*00e6*/ 	.short	(.L_42 - .L_41)
	.align		4
.L_41:
        /*00e8*/ 	.word	index@(_Z20ActivationDerivativePfS_S_iii)
        /*00ec*/ 	.word	0x0000000a


	//----- nvinfo : EIATTR_FRAME_SIZE
	.align		4
.L_42:
        /*00f0*/ 	.byte	0x04, 0x11
        /*00f2*/ 	.short	(.L_44 - .L_43)
	.align		4
.L_43:
        /*00f4*/ 	.word	index@(_Z20ActivationDerivativePfS_S_iii)
        /*00f8*/ 	.word	0x00000000


	//----- nvinfo : EIATTR_REGCOUNT
	.align		4
.L_44:
        /*00fc*/ 	.byte	0x04, 0x2f
        /*00fe*/ 	.short	(.L_46 - .L_45)
	.align		4
.L_45:
        /*0100*/ 	.word	index@(_Z19updateWeightsKernelPfS_fi)
        /*0104*/ 	.word	0x0000000a


	//----- nvinfo : EIATTR_FRAME_SIZE
	.align		4
.L_46:
        /*0108*/ 	.byte	0x04, 0x11
        /*010a*/ 	.short	(.L_48 - .L_47)
	.align		4
.L_47:
        /*010c*/ 	.word	index@(_Z19updateWeightsKernelPfS_fi)
        /*0110*/ 	.word	0x00000000


	//----- nvinfo : EIATTR_REGCOUNT
	.align		4
.L_48:
        /*0114*/ 	.byte	0x04, 0x2f
        /*0116*/ 	.short	(.L_50 - .L_49)
	.align		4
.L_49:
        /*0118*/ 	.word	index@(_Z18updateBiasesKernelPfS_fi)
        /*011c*/ 	.word	0x0000000a


	//----- nvinfo : EIATTR_FRAME_SIZE
	.align		4
.L_50:
        /*0120*/ 	.byte	0x04, 0x11
        /*0122*/ 	.short	(.L_52 - .L_51)
	.align		4
.L_51:
        /*0124*/ 	.word	index@(_Z18updateBiasesKernelPfS_fi)
        /*0128*/ 	.word	0x00000000


	//----- nvinfo : EIATTR_REGCOUNT
	.align		4
.L_52:
        /*012c*/ 	.byte	0x04, 0x2f
        /*012e*/ 	.short	(.L_54 - .L_53)
	.align		4
.L_53:
        /*0130*/ 	.word	index@(_Z9printLossPfii)
        /*0134*/ 	.word	0x00000018


	//----- nvinfo : EIATTR_FRAME_SIZE
	.align		4
.L_54:
        /*0138*/ 	.byte	0x04, 0x11
        /*013a*/ 	.short	(.L_56 - .L_55)
	.align		4
.L_55:
        /*013c*/ 	.word	index@(_Z9printLossPfii)
        /*0140*/ 	.word	0x00000008


	//----- nvinfo : EIATTR_REGCOUNT
	.align		4
.L_56:
        /*0144*/ 	.byte	0x04, 0x2f
        /*0146*/ 	.short	(.L_58 - .L_57)
	.align		4
.L_57:
        /*0148*/ 	.word	index@(_Z10debugPrintPfii)
        /*014c*/ 	.word	0x0000001a


	//----- nvinfo : EIATTR_FRAME_SIZE
	.align		4
.L_58:
        /*0150*/ 	.byte	0x04, 0x11
        /*0152*/ 	.short	(.L_60 - .L_59)
	.align		4
.L_59:
        /*0154*/ 	.word	index@(_Z10debugPrintPfii)
        /*0158*/ 	.word	0x00000008


	//----- nvinfo : EIATTR_MIN_STACK_SIZE
	.align		4
.L_60:
        /*015c*/ 	.byte	0x04, 0x12
        /*015e*/ 	.short	(.L_62 - .L_61)
	.align		4
.L_61:
        /*0160*/ 	.word	index@(_Z10debugPrintPfii)
        /*0164*/ 	.word	0x00000008


	//----- nvinfo : EIATTR_MIN_STACK_SIZE
	.align		4
.L_62:
        /*0168*/ 	.byte	0x04, 0x12
        /*016a*/ 	.short	(.L_64 - .L_63)
	.align		4
.L_63:
        /*016c*/ 	.word	index@(_Z9printLossPfii)
        /*0170*/ 	.word	0x00000008


	//----- nvinfo : EIATTR_MIN_STACK_SIZE
	.align		4
.L_64:
        /*0174*/ 	.byte	0x04, 0x12
        /*0176*/ 	.short	(.L_66 - .L_65)
	.align		4
.L_65:
        /*0178*/ 	.word	index@(_Z18updateBiasesKernelPfS_fi)
        /*017c*/ 	.word	0x00000000


	//----- nvinfo : EIATTR_MIN_STACK_SIZE
	.align		4
.L_66:
        /*0180*/ 	.byte	0x04, 0x12
        /*0182*/ 	.short	(.L_68 - .L_67)
	.align		4
.L_67:
        /*0184*/ 	.word	index@(_Z19updateWeightsKernelPfS_fi)
        /*0188*/ 	.word	0x00000000


	//----- nvinfo : EIATTR_MIN_STACK_SIZE
	.align		4
.L_68:
        /*018c*/ 	.byte	0x04, 0x12
        /*018e*/ 	.short	(.L_70 - .L_69)
	.align		4
.L_69:
        /*0190*/ 	.word	index@(_Z20ActivationDerivativePfS_S_iii)
        /*0194*/ 	.word	0x00000000


	//----- nvinfo : EIATTR_MIN_STACK_SIZE
	.align		4
.L_70:
        /*0198*/ 	.byte	0x04, 0x12
        /*019a*/ 	.short	(.L_72 - .L_71)
	.align		4
.L_71:
        /*019c*/ 	.word	index@(_Z18ComputeOutputErrorPfS_S_S_iiiS_ii)
        /*01a0*/ 	.word	0x00000000


	//----- nvinfo : EIATTR_MIN_STACK_SIZE
	.align		4
.L_72:
        /*01a4*/ 	.byte	0x04, 0x12
        /*01a6*/ 	.short	(.L_74 - .L_73)
	.align		4
.L_73:
        /*01a8*/ 	.word	index@(_Z20addBiasAndActivationPfS_S_iiiS_S_)
        /*01ac*/ 	.word	0x00000000


	//----- nvinfo : EIATTR_MIN_STACK_SIZE
	.align		4
.L_74:
        /*01b0*/ 	.byte	0x04, 0x12
        /*01b2*/ 	.short	(.L_76 - .L_75)
	.align		4
.L_75:
        /*01b4*/ 	.word	index@(_Z8maxLogitPfS_S_ii)
        /*01b8*/ 	.word	0x00000000


	//----- nvinfo : EIATTR_MIN_STACK_SIZE
	.align		4
.L_76:
        /*01bc*/ 	.byte	0x04, 0x12
        /*01be*/ 	.short	(.L_78 - .L_77)
	.align		4
.L_77:
        /*01c0*/ 	.word	index@(_Z7addBiasPfS_ii)
        /*01c4*/ 	.word	0x00000000


	//----- nvinfo : EIATTR_MIN_STACK_SIZE
	.align		4
.L_78:
        /*01c8*/ 	.byte	0x04, 0x12
        /*01ca*/ 	.short	(.L_80 - .L_79)
	.align		4
.L_79:
        /*01cc*/ 	.word	index@(_Z20ComputeBiasGradientsPfS_iifS_i)
        /*01d0*/ 	.word	0x00000000


	//----- nvinfo : EIATTR_MIN_STACK_SIZE
	.align		4
.L_80:
        /*01d4*/ 	.byte	0x04, 0x12
        /*01d6*/ 	.short	(.L_82 - .L_81)
	.align		4
.L_81:
        /*01d8*/ 	.word	index@(_Z23ComputeWeightsGradientsPKfS0_Pfiiif)
        /*01dc*/ 	.word	0x00000000


	//----- nvinfo : EIATTR_MIN_STACK_SIZE
	.align		4
.L_82:
        /*01e0*/ 	.byte	0x04, 0x12
        /*01e2*/ 	.short	(.L_84 - .L_83)
	.align		4
.L_83:
        /*01e4*/ 	.word	index@(_Z6MatMulPKfS0_Pfiii)
        /*01e8*/ 	.word	0x00000000
.L_84:


//--------------------- .nv.compat                --------------------------
	.section	.nv.compat,"",@"SHT_CUDA_COMPAT_INFO"
	.align	4
        /*0000*/ 	.byte	0x02, 0x09, 0x00, 0x00, 0x02, 0x02, 0x01, 0x00, 0x02, 0x05, 0x05, 0x00, 0x03, 0x07, 0x01, 0x01
        /*0010*/ 	.byte	0x02, 0x03, 0x00, 0x00, 0x02, 0x06, 0x01, 0x00, 0x04, 0x0b, 0x08, 0x00, 0x01, 0x00, 0x00, 0x00
        /*0020*/ 	.byte	0x00, 0x00, 0x00, 0x00


//--------------------- .nv.info._Z10debugPrintPfii --------------------------
	.section	.nv.info._Z10debugPrintPfii,"",@"SHT_CUDA_INFO"
	.sectionflags	@""
	.align	4


	//----- nvinfo : EIATTR_CUDA_API_VERSION
	.align		4
        /*0000*/ 	.byte	0x04, 0x37
        /*0002*/ 	.short	(.L_86 - .L_85)
.L_85:
        /*0004*/ 	.word	0x00000082


	//----- nvinfo : EIATTR_KPARAM_INFO
	.align		4
.L_86:
        /*0008*/ 	.byte	0x04, 0x17
        /*000a*/ 	.short	(.L_88 - .L_87)
.L_87:
        /*000c*/ 	.word	0x00000000
        /*0010*/ 	.short	0x0002
        /*0012*/ 	.short	0x000c
        /*0014*/ 	.byte	0x00, 0xf0, 0x11, 0x00


	//----- nvinfo : EIATTR_KPARAM_INFO
	.align		4
.L_88:
        /*0018*/ 	.byte	0x04, 0x17
        /*001a*/ 	.short	(.L_90 - .L_89)
.L_89:
        /*001c*/ 	.word	0x00000000
        /*0020*/ 	.short	0x0001
        /*0022*/ 	.short	0x0008
        /*0024*/ 	.byte	0x00, 0xf0, 0x11, 0x00


	//----- nvinfo : EIATTR_KPARAM_INFO
	.align		4
.L_90:
        /*0028*/ 	.byte	0x04, 0x17
        /*002a*/ 	.short	(.L_92 - .L_91)
.L_91:
        /*002c*/ 	.word	0x00000000
        /*0030*/ 	.short	0x0000
        /*0032*/ 	.short	0x0000
        /*0034*/ 	.byte	0x00, 0xf5, 0x21, 0x00


	//----- nvinfo : EIATTR_SPARSE_MMA_MASK
	.align		4
.L_92:
        /*0038*/ 	.byte	0x03, 0x50
        /*003a*/ 	.short	0x0000


	//----- nvinfo : EIATTR_MAXREG_COUNT
	.align		4
        /*003c*/ 	.byte	0x03, 0x1b
        /*003e*/ 	.short	0x00ff


	//----- nvinfo : EIATTR_EXTERNS
	.align		4
        /*0040*/ 	.byte	0x04, 0x0f
        /*0042*/ 	.short	(.L_94 - .L_93)


	//   ....[0]....
	.align		4
.L_93:
        /*0044*/ 	.word	index@(vprintf)


	//----- nvinfo : EIATTR_MERCURY_ISA_VERSION
	.align		4
.L_94:
        /*0048*/ 	.byte	0x03, 0x5f
        /*004a*/ 	.short	0x0101


	//----- nvinfo : EIATTR_VRC_CTA_INIT_COUNT
	.align		4
        /*004c*/ 	.byte	0x02, 0x4a
	.zero		1
	.zero		1


	//----- nvinfo : EIATTR_SYSCALL_OFFSETS
	.align		4
        /*0050*/ 	.byte	0x04, 0x46
        /*0052*/ 	.short	(.L_96 - .L_95)


	//   ....[0]....
.L_95:
        /*0054*/ 	.word	0x000002f0


	//   ....[1]....
        /*0058*/ 	.word	0x000003b0


	//   ....[2]....
        /*005c*/ 	.word	0x00000460


	//   ....[3]....
        /*0060*/ 	.word	0x00000510


	//   ....[4]....
        /*0064*/ 	.word	0x000005c0


	//   ....[5]....
        /*0068*/ 	.word	0x00000670


	//   ....[6]....
        /*006c*/ 	.word	0x00000720


	//   ....[7]....
        /*0070*/ 	.word	0x000007d0


	//   ....[8]....
        /*0074*/ 	.word	0x00000880


	//   ....[9]....
        /*0078*/ 	.word	0x00000930


	//   ....[10]....
        /*007c*/ 	.word	0x000009e0


	//   ....[11]....
        /*0080*/ 	.word	0x00000a90


	//   ....[12]....
        /*0084*/ 	.word	0x00000b40


	//   ....[13]....
        /*0088*/ 	.word	0x00000bf0


	//   ....[14]....
        /*008c*/ 	.word	0x00000ca0


	//   ....[15]....
        /*0090*/ 	.word	0x00000d50


	//   ....[16]....
        /*0094*/ 	.word	0x00000f10


	//   ....[17]....
        /*0098*/ 	.word	0x00001010


	//   ....[18]....
        /*009c*/ 	.word	0x000010d0


	//   ....[19]....
        /*00a0*/ 	.word	0x00001180


	//   ....[20]....
        /*00a4*/ 	.word	0x00001230


	//   ....[21]....
        /*00a8*/ 	.word	0x000012e0


	//   ....[22]....
        /*00ac*/ 	.word	0x00001390


	//   ....[23]....
        /*00b0*/ 	.word	0x00001440


	//   ....[24]....
        /*00b4*/ 	.word	0x00001590


	//   ....[25]....
        /*00b8*/ 	.word	0x00001690


	//   ....[26]....
        /*00bc*/ 	.word	0x00001750


	//   ....[27]....
        /*00c0*/ 	.word	0x00001800


	//   ....[28]....
        /*00c4*/ 	.word	0x00001950


	//   ....[29]....
        /*00c8*/ 	.word	0x00001ab0


	//   ....[30]....
        /*00cc*/ 	.word	0x00001b80


	//   ....[31]....
        /*00d0*/ 	.word	0x00001c00


	//   ....[32]....
        /*00d4*/ 	.word	0x00001d70


	//   ....[33]....
        /*00d8*/ 	.word	0x00001de0


	//   ....[34]....
        /*00dc*/ 	.word	0x00001e50


	//   ....[35]....
        /*00e0*/ 	.word	0x00001ec0


	//   ....[36]....
        /*00e4*/ 	.word	0x00001fd0


	//   ....[37]....
        /*00e8*/ 	.word	0x00002080


	//----- nvinfo : EIATTR_EXIT_INSTR_OFFSETS
	.align		4
.L_96:
        /*00ec*/ 	.byte	0x04, 0x1c
        /*00ee*/ 	.short	(.L_98 - .L_97)


	//   ....[0]....
.L_97:
        /*00f0*/ 	.word	0x00002090


	//----- nvinfo : EIATTR_CRS_STACK_SIZE
	.align		4
.L_98:
        /*00f4*/ 	.byte	0x04, 0x1e
        /*00f6*/ 	.short	(.L_100 - .L_99)
.L_99:
        /*00f8*/ 	.word	0x00000000


	//----- nvinfo : EIATTR_CBANK_PARAM_SIZE
	.align		4
.L_100:
        /*00fc*/ 	.byte	0x03, 0x19
        /*00fe*/ 	.short	0x0010


	//----- nvinfo : EIATTR_PARAM_CBANK
	.align		4
        /*0100*/ 	.byte	0x04, 0x0a
        /*0102*/ 	.short	(.L_102 - .L_101)
	.align		4
.L_101:
        /*0104*/ 	.word	index@(.nv.constant0._Z10debugPrintPfii)
        /*0108*/ 	.short	0x0380
        /*010a*/ 	.short	0x0010


	//----- nvinfo : EIATTR_SW_WAR
	.align		4
.L_102:
        /*010c*/ 	.byte	0x04, 0x36
        /*010e*/ 	.short	(.L_104 - .L_103)
.L_103:
        /*0110*/ 	.word	0x00000008
.L_104:


//--------------------- .nv.info._Z9printLossPfii --------------------------
	.section	.nv.info._Z9printLossPfii,"",@"SHT_CUDA_INFO"
	.sectionflags	@""
	.align	4


	//----- nvinfo : EIATTR_CUDA_API_VERSION
	.align		4
        /*0000*/ 	.byte	0x04, 0x37
        /*0002*/ 	.short	(.L_106 - .L_105)
.L_105:
        /*0004*/ 	.word	0x00000082


	//----- nvinfo : EIATTR_KPARAM_INFO
	.align		4
.L_106:
        /*0008*/ 	.byte	0x04, 0x17
        /*000a*/ 	.short	(.L_108 - .L_107)
.L_107:
        /*000c*/ 	.word	0x00000000
        /*0010*/ 	.short	0x0002
        /*0012*/ 	.short	0x000c
        /*0014*/ 	.byte	0x00, 0xf0, 0x11, 0x00


	//----- nvinfo : EIATTR_KPARAM_INFO
	.align		4
.L_108:
        /*0018*/ 	.byte	0x04, 0x17
        /*001a*/ 	.short	(.L_110 - .L_109)
.L_109:
        /*001c*/ 	.word	0x00000000
        /*0020*/ 	.short	0x0001
        /*0022*/ 	.short	0x0008
        /*0024*/ 	.byte	0x00, 0xf0, 0x11, 0x00


	//----- nvinfo : EIATTR_KPARAM_INFO
	.align		4
.L_110:
        /*0028*/ 	.byte	0x04, 0x17
        /*002a*/ 	.short	(.L_112 - .L_111)
.L_111:
        /*002c*/ 	.word	0x00000000
        /*0030*/ 	.short	0x0000
        /*0032*/ 	.short	0x0000
        /*0034*/ 	.byte	0x00, 0xf5, 0x21, 0x00


	//----- nvinfo : EIATTR_SPARSE_MMA_MASK
	.align		4
.L_112:
        /*0038*/ 	.byte	0x03, 0x50
        /*003a*/ 	.short	0x0000


	//----- nvinfo : EIATTR_MAXREG_COUNT
	.align		4
        /*003c*/ 	.byte	0x03, 0x1b
        /*003e*/ 	.short	0x00ff


	//----- nvinfo : EIATTR_EXTERNS
	.align		4
        /*0040*/ 	.byte	0x04, 0x0f
        /*0042*/ 	.short	(.L_114 - .L_113)


	//   ....[0]....
	.align		4
.L_113:
        /*0044*/ 	.word	index@(vprintf)


	//----- nvinfo : EIATTR_MERCURY_ISA_VERSION
	.align		4
.L_114:
        /*0048*/ 	.byte	0x03, 0x5f
        /*004a*/ 	.short	0x0101


	//----- nvinfo : EIATTR_VRC_CTA_INIT_COUNT
	.align		4
        /*004c*/ 	.byte	0x02, 0x4a
	.zero		1
	.zero		1


	//----- nvinfo : EIATTR_SYSCALL_OFFSETS
	.align		4
        /*0050*/ 	.byte	0x04, 0x46
        /*0052*/ 	.short	(.L_116 - .L_115)


	//   ....[0]....
.L_115:
        /*0054*/ 	.word	0x00000120


	//----- nvinfo : EIATTR_EXIT_INSTR_OFFSETS
	.align		4
.L_116:
        /*0058*/ 	.byte	0x04, 0x1c
        /*005a*/ 	.short	(.L_118 - .L_117)


	//   ....[0]....
.L_117:
        /*005c*/ 	.word	0x00000130


	//----- nvinfo : EIATTR_CBANK_PARAM_SIZE
	.align		4
.L_118:
        /*0060*/ 	.byte	0x03, 0x19
        /*0062*/ 	.short	0x0010


	//----- nvinfo : EIATTR_PARAM_CBANK
	.align		4
        /*0064*/ 	.byte	0x04, 0x0a
        /*0066*/ 	.short	(.L_120 - .L_119)
	.align		4
.L_119:
        /*0068*/ 	.word	index@(.nv.constant0._Z9printLossPfii)
        /*006c*/ 	.short	0x0380
        /*006e*/ 	.short	0x0010


	//----- nvinfo : EIATTR_SW_WAR
	.align		4
.L_120:
        /*0070*/ 	.byte	0x04, 0x36
        /*0072*/ 	.short	(.L_122 - .L_121)
.L_121:
        /*0074*/ 	.word	0x00000008
.L_122:


//--------------------- .nv.info._Z18updateBiasesKernelPfS_fi --------------------------
	.section	.nv.info._Z18updateBiasesKernelPfS_fi,"",@"SHT_CUDA_INFO"
	.sectionflags	@""
	.align	4


	//----- nvinfo : EIATTR_CUDA_API_VERSION
	.align		4
        /*0000*/ 	.byte	0x04, 0x37
        /*0002*/ 	.short	(.L_124 - .L_123)
.L_123:
        /*0004*/ 	.word	0x00000082


	//----- nvinfo : EIATTR_KPARAM_INFO
	.align		4
.L_124:
        /*0008*/ 	.byte	0x04, 0x17
        /*000a*/ 	.short	(.L_126 - .L_125)
.L_125:
        /*000c*/ 	.word	0x00000000
        /*0010*/ 	.short	0x0003
        /*0012*/ 	.short	0x0014
        /*0014*/ 	.byte	0x00, 0xf0, 0x11, 0x00


	//----- nvinfo : EIATTR_KPARAM_INFO
	.align		4
.L_126:
        /*0018*/ 	.byte	0x04, 0x17
        /*001a*/ 	.short	(.L_128 - .L_127)
.L_127:
        /*001c*/ 	.word	0x00000000
        /*0020*/ 	.short	0x0002
        /*0022*/ 	.short	0x0010
        /*0024*/ 	.byte	0x00, 0xf0, 0x11, 0x00


	//----- nvinfo : EIATTR_KPARAM_INFO
	.align		4
.L_128:
        /*0028*/ 	.byte	0x04, 0x17
        /*002a*/ 	.short	(.L_130 - .L_129)
.L_129:
        /*002c*/ 	.word	0x00000000
        /*0030*/ 	.short	0x0001
        /*0032*/ 	.short	0x0008
        /*0034*/ 	.byte	0x00, 0xf5, 0x21, 0x00


	//----- nvinfo : EIATTR_KPARAM_INFO
	.align		4
.L_130:
        /*0038*/ 	.byte	0x04, 0x17
        /*003a*/ 	.short	(.L_132 - .L_131)
.L_131:
        /*003c*/ 	.word	0x00000000
        /*0040*/ 	.short	0x0000
        /*0042*/ 	.short	0x0000
        /*0044*/ 	.byte	0x00, 0xf5, 0x21, 0x00


	//----- nvinfo : EIATTR_SPARSE_MMA_MASK
	.align		4
.L_132:
        /*0048*/ 	.byte	0x03, 0x50
        /*004a*/ 	.short	0x0000


	//----- nvinfo : EIATTR_MAXREG_COUNT
	.align		4
        /*004c*/ 	.byte	0x03, 0x1b
        /*004e*/ 	.short	0x00ff


	//----- nvinfo : EIATTR_MERCURY_ISA_VERSION
	.align		4
        /*0050*/ 	.byte	0x03, 0x5f
        /*0052*/ 	.short	0x0101


	//----- nvinfo : EIATTR_VRC_CTA_INIT_COUNT
	.align		4
        /*0054*/ 	.byte	0x02, 0x4a
	.zero		1
	.zero		1


	//----- nvinfo : EIATTR_EXIT_INSTR_OFFSETS
	.align		4
        /*0058*/ 	.byte	0x04, 0x1c
        /*005a*/ 	.short	(.L_134 - .L_133)


	//   ....[0]....
.L_133:
        /*005c*/ 	.word	0x00000070


	//   ....[1]....
        /*0060*/ 	.word	0x00000120


	//----- nvinfo : EIATTR_CBANK_PARAM_SIZE
	.align		4
.L_134:
        /*0064*/ 	.byte	0x03, 0x19
        /*0066*/ 	.short	0x0018


	//----- nvinfo : EIATTR_PARAM_CBANK
	.align		4
        /*0068*/ 	.byte	0x04, 0x0a
        /*006a*/ 	.short	(.L_136 - .L_135)
	.align		4
.L_135:
        /*006c*/ 	.word	index@(.nv.constant0._Z18updateBiasesKernelPfS_fi)
        /*0070*/ 	.short	0x0380
        /*0072*/ 	.short	0x0018


	//----- nvinfo : EIATTR_SW_WAR
	.align		4
.L_136:
        /*0074*/ 	.byte	0x04, 0x36
        /*0076*/ 	.short	(.L_138 - .L_137)
.L_137:
        /*0078*/ 	.word	0x00000008
.L_138:


//--------------------- .nv.info._Z19updateWeightsKernelPfS_fi --------------------------
	.section	.nv.info._Z19updateWeightsKernelPfS_fi,"",@"SHT_CUDA_INFO"
	.sectionflags	@""
	.align	4


	//----- nvinfo : EIATTR_CUDA_API_VERSION
	.align		4
        /*0000*/ 	.byte	0x04, 0x37
        /*0002*/ 	.short	(.L_140 - .L_139)
.L_139:
        /*0004*/ 	.word	0x00000082


	//----- nvinfo : EIATTR_KPARAM_INFO
	.align		4
.L_140:
        /*0008*/ 	.byte	0x04, 0x17
        /*000a*/ 	.short	(.L_142 - .L_141)
.L_141:
        /*000c*/ 	.word	0x00000000
        /*0010*/ 	.short	0x0003
        /*0012*/ 	.short	0x0014
        /*0014*/ 	.byte	0x00, 0xf0, 0x11, 0x00


	//----- nvinfo : EIATTR_KPARAM_INFO
	.align		4
.L_142:
        /*0018*/ 	.byte	0x04, 0x17
        /*001a*/ 	.short	(.L_144 - .L_143)
.L_143:
        /*001c*/ 	.word	0x00000000
        /*0020*/ 	.short	0x0002
        /*0022*/ 	.short	0x0010
        /*0024*/ 	.byte	0x00, 0xf0, 0x11, 0x00


	//----- nvinfo : EIATTR_KPARAM_INFO
	.align		4
.L_144:
        /*0028*/ 	.byte	0x04, 0x17
        /*002a*/ 	.short	(.L_146 - .L_145)
.L_145:
        /*002c*/ 	.word	0x00000000
        /*0030*/ 	.short	0x0001
        /*0032*/ 	.short	0x0008
        /*0034*/ 	.byte	0x00, 0xf5, 0x21, 0x00


	//----- nvinfo : EIATTR_KPARAM_INFO
	.align		4
.L_146:
        /*0038*/ 	.byte	0x04, 0x17
        /*003a*/ 	.short	(.L_148 - .L_147)
.L_147:
        /*003c*/ 	.word	0x00000000
        /*0040*/ 	.short	0x0000
        /*0042*/ 	.short	0x0000
        /*0044*/ 	.byte	0x00, 0xf5, 0x21, 0x00


	//----- nvinfo : EIATTR_SPARSE_MMA_MASK
	.align		4
.L_148:
        /*0048*/ 	.byte	0x03, 0x50
        /*004a*/ 	.short	0x0000


	//----- nvinfo : EIATTR_MAXREG_COUNT
	.align		4
        /*004c*/ 	.byte	0x03, 0x1b
        /*004e*/ 	.short	0x00ff


	//----- nvinfo : EIATTR_MERCURY_ISA_VERSION
	.align		4
        /*0050*/ 	.byte	0x03, 0x5f
        /*0052*/ 	.short	0x0101


	//----- nvinfo : EIATTR_VRC_CTA_INIT_COUNT
	.align		4
        /*0054*/ 	.byte	0x02, 0x4a
	.zero		1
	.zero		1


	//----- nvinfo : EIATTR_EXIT_INSTR_OFFSETS
	.align		4
        /*0058*/ 	.byte	0x04, 0x1c
        /*005a*/ 	.short	(.L_150 - .L_149)


	//   ....[0]....
.L_149:
        /*005c*/ 	.word	0x00000070


	//   ....[1]....
        /*0060*/ 	.word	0x00000120


	//----- nvinfo : EIATTR_CBANK_PARAM_SIZE
	.align		4
.L_150:
        /*0064*/ 	.byte	0x03, 0x19
        /*0066*/ 	.short	0x0018


	//----- nvinfo : EIATTR_PARAM_CBANK
	.align		4
        /*0068*/ 	.byte	0x04, 0x0a
        /*006a*/ 	.short	(.L_152 - .L_151)
	.align		4
.L_151:
        /*006c*/ 	.word	index@(.nv.constant0._Z19updateWeightsKernelPfS_fi)
        /*0070*/ 	.short	0x0380
        /*0072*/ 	.short	0x0018


	//----- nvinfo : EIATTR_SW_WAR
	.align		4
.L_152:
        /*0074*/ 	.byte	0x04, 0x36
        /*0076*/ 	.short	(.L_154 - .L_153)
.L_153:
        /*0078*/ 	.word	0x00000008
.L_154:


//--------------------- .nv.info._Z20ActivationDerivativePfS_S_iii --------------------------
	.section	.nv.info._Z20ActivationDerivativePfS_S_iii,"",@"SHT_CUDA_INFO"
	.sectionflags	@""
	.align	4


	//----- nvinfo : EIATTR_CUDA_API_VERSION
	.align		4
        /*0000*/ 	.byte	0x04, 0x37
        /*0002*/ 	.short	(.L_156 - .L_155)
.L_155:
        /*0004*/ 	.word	0x00000082


	//----- nvinfo : EIATTR_KPARAM_INFO
	.align		4
.L_156:
        /*0008*/ 	.byte	0x04, 0x17
        /*000a*/ 	.short	(.L_158 - .L_157)
.L_157:
        /*000c*/ 	.word	0x00000000
        /*0010*/ 	.short	0x0005
        /*0012*/ 	.short	0x0020
        /*0014*/ 	.byte	0x00, 0xf0, 0x11, 0x00


	//----- nvinfo : EIATTR_KPARAM_INFO
	.align		4
.L_158:
        /*0018*/ 	.byte	0x04, 0x17
        /*001a*/ 	.short	(.L_160 - .L_159)
.L_159:
        /*001c*/ 	.word	0x00000000
        /*0020*/ 	.short	0x0004
        /*0022*/ 	.short	0x001c
        /*0024*/ 	.byte	0x00, 0xf0, 0x11, 0x00


	//----- nvinfo : EIATTR_KPARAM_INFO
	.align		4
.L_160:
        /*0028*/ 	.byte	0x04, 0x17
        /*002a*/ 	.short	(.L_162 - .L_161)
.L_161:
        /*002c*/ 	.word	0x00000000
        /*0030*/ 	.short	0x0003
        /*0032*/ 	.short	0x0018
        /*0034*/ 	.byte	0x00, 0xf0, 0x11, 0x00


	//----- nvinfo : EIATTR_KPARAM_INFO
	.align		4
.L_162:
        /*0038*/ 	.byte	0x04, 0x17
        /*003a*/ 	.short	(.L_164 - .L_163)
.L_163:
        /*003c*/ 	.word	0x00000000
        /*0040*/ 	.short	0x0002
        /*0042*/ 	.short	0x0010
        /*0044*/ 	.byte	0x00, 0xf5, 0x21, 0x00


	//----- nvinfo : EIATTR_KPARAM_INFO
	.align		4
.L_164:
        /*0048*/ 	.byte	0x04, 0x17
        /*004a*/ 	.short	(.L_166 - .L_165)
.L_165:
        /*004c*/ 	.word	0x00000000
        /*0050*/ 	.short	0x0001
        /*0052*/ 	.short	0x0008
        /*0054*/ 	.byte	0x00, 0xf5, 0x21, 0x00


	//----- nvinfo : EIATTR_KPARAM_INFO
	.align		4
.L_166:
        /*0058*/ 	.byte	0x04, 0x17
        /*005a*/ 	.short	(.L_168 - .L_167)
.L_167:
        /*005c*/ 	.word	0x00000000
        /*0060*/ 	.short	0x0000
        /*0062*/ 	.short	0x0000
        /*0064*/ 	.byte	0x00, 0xf5, 0x21, 0x00


	//----- nvinfo : EIATTR_SPARSE_MMA_MASK
	.align		4
.L_168:
        /*0068*/ 	.byte	0x03, 0x50
        /*006a*/ 	.short	0x0000


	//----- nvinfo : EIATTR_MAXREG_COUNT
	.align		4
        /*006c*/ 	.byte	0x03, 0x1b
        /*006e*/ 	.short	0x00ff


	//----- nvinfo : EIATTR_MERCURY_ISA_VERSION
	.align		4
        /*0070*/ 	.byte	0x03, 0x5f
        /*0072*/ 	.short	0x0101


	//----- nvinfo : EIATTR_VRC_CTA_INIT_COUNT
	.align		4
        /*0074*/ 	.byte	0x02, 0x4a
	.zero		1
	.zero		1


	//----- nvinfo : EIATTR_EXIT_INSTR_OFFSETS
	.align		4
        /*0078*/ 	.byte	0x04, 0x1c
        /*007a*/ 	.short	(.L_170 - .L_169)


	//   ....[0]....
.L_169:
        /*007c*/ 	.word	0x000000e0


	//   ....[1]....
        /*0080*/ 	.word	0x00000140


	//   ....[2]....
        /*0084*/ 	.word	0x000001f0


	//   ....[3]....
        /*0088*/ 	.word	0x00000290


	//----- nvinfo : EIATTR_CBANK_PARAM_SIZE
	.align		4
.L_170:
        /*008c*/ 	.byte	0x03, 0x19
        /*008e*/ 	.short	0x0024


	//----- nvinfo : EIATTR_PARAM_CBANK
	.align		4
        /*0090*/ 	.byte	0x04, 0x0a
        /*0092*/ 	.short	(.L_172 - .L_171)
	.align		4
.L_171:
        /*0094*/ 	.word	index@(.nv.constant0._Z20ActivationDerivativePfS_S_iii)
        /*0098*/ 	.short	0x0380
        /*009a*/ 	.short	0x0024


	//----- nvinfo : EIATTR_SW_WAR
	.align		4
.L_172:
        /*009c*/ 	.byte	0x04, 0x36
        /*009e*/ 	.short	(.L_174 - .L_173)
.L_173:
        /*00a0*/ 	.word	0x00000008
.L_174:


//--------------------- .nv.info._Z18ComputeOutputErrorPfS_S_S_iiiS_ii --------------------------
	.section	.nv.info._Z18ComputeOutputErrorPfS_S_S_iiiS_ii,"",@"SHT_CUDA_INFO"
	.sectionflags	@""
	.align	4


	//----- nvinfo : EIATTR_CUDA_API_VERSION
	.align		4
        /*0000*/ 	.byte	0x04, 0x37
        /*0002*/ 	.short	(.L_176 - .L_175)
.L_175:
        /*0004*/ 	.word	0x00000082


	//----- nvinfo : EIATTR_KPARAM_INFO
	.align		4
.L_176:
        /*0008*/ 	.byte	0x04, 0x17
        /*000a*/ 	.short	(.L_178 - .L_177)
.L_177:
        /*000c*/ 	.word	0x00000000
        /*0010*/ 	.short	0x0009
        /*0012*/ 	.short	0x003c
        /*0014*/ 	.byte	0x00, 0xf0, 0x11, 0x00


	//----- nvinfo : EIATTR_KPARAM_INFO
	.align		4
.L_178:
        /*0018*/ 	.byte	0x04, 0x17
        /*001a*/ 	.short	(.L_180 - .L_179)
.L_179:
        /*001c*/ 	.word	0x00000000
        /*0020*/ 	.short	0x0008
        /*0022*/ 	.short	0x0038
        /*0024*/ 	.byte	0x00, 0xf0, 0x11, 0x00


	//----- nvinfo : EIATTR_KPARAM_INFO
	.align		4
.L_180:
        /*0028*/ 	.byte	0x04, 0x17
        /*002a*/ 	.short	(.L_182 - .L_181)
.L_181:
        /*002c*/ 	.word	0x00000000
        /*0030*/ 	.short	0x0007
        /*0032*/ 	.short	0x0030
        /*0034*/ 	.byte	0x00, 0xf5, 0x21, 0x00


	//----- nvinfo : EIATTR_KPARAM_INFO
	.align		4
.L_182:
        /*0038*/ 	.byte	0x04, 0x17
        /*003a*/ 	.short	(.L_184 - .L_183)
.L_183:
        /*003c*/ 	.word	0x00000000
        /*0040*/ 	.short	0x0006
        /*0042*/ 	.short	0x0028
        /*0044*/ 	.byte	0x00, 0xf0, 0x11, 0x00


	//----- nvinfo : EIATTR_KPARAM_INFO
	.align		4
.L_184:
        /*0048*/ 	.byte	0x04, 0x17
        /*004a*/ 	.short	(.L_186 - .L_185)
.L_185:
        /*004c*/ 	.word	0x00000000
        /*0050*/ 	.short	0x0005
        /*0052*/ 	.short	0x0024
        /*0054*/ 	.byte	0x00, 0xf0, 0x11, 0x00


	//----- nvinfo : EIATTR_KPARAM_INFO
	.align		4
.L_186:
        /*0058*/ 	.byte	0x04, 0x17
        /*005a*/ 	.short	(.L_188 - .L_187)
.L_187:
        /*005c*/ 	.word	0x00000000
        /*0060*/ 	.short	0x0004
        /*0062*/ 	.short	0x0020
        /*0064*/ 	.byte	0x00, 0xf0, 0x11, 0x00


	//----- nvinfo : EIATTR_KPARAM_INFO
	.align		4
.L_188:
        /*0068*/ 	.byte	0x04, 0x17
        /*006a*/ 	.short	(.L_190 - .L_189)
.L_189:
        /*006c*/ 	.word	0x00000000
        /*0070*/ 	.short	0x0003
        /*0072*/ 	.short	0x0018
        /*0074*/ 	.byte	0x00, 0xf5, 0x21, 0x00


	//----- nvinfo : EIATTR_KPARAM_INFO
	.align		4
.L_190:
        /*0078*/ 	.byte	0x04, 0x17
        /*007a*/ 	.short	(.L_192 - .L_191)
.L_191:
        /*007c*/ 	.word	0x00000000
        /*0080*/ 	.short	0x0002
        /*0082*/ 	.short	0x0010
        /*0084*/ 	.byte	0x00, 0xf5, 0x21, 0x00


	//----- nvinfo : EIATTR_KPARAM_INFO
	.align		4
.L_192:
        /*0088*/ 	.byte	0x04, 0x17
        /*008a*/ 	.short	(.L_194 - .L_193)
.L_193:
        /*008c*/ 	.word	0x00000000
        /*0090*/ 	.short	0x0001
        /*0092*/ 	.short	0x0008
        /*0094*/ 	.byte	0x00, 0xf5, 0x21, 0x00


	//----- nvinfo : EIATTR_KPARAM_INFO
	.align		4
.L_194:
        /*0098*/ 	.byte	0x04, 0x17
        /*009a*/ 	.short	(.L_196 - .L_195)
.L_195:
        /*009c*/ 	.word	0x00000000
        /*00a0*/ 	.short	0x0000
        /*00a2*/ 	.short	0x0000
        /*00a4*/ 	.byte	0x00, 0xf5, 0x21, 0x00


	//----- nvinfo : EIATTR_SPARSE_MMA_MASK
	.align		4
.L_196:
        /*00a8*/ 	.byte	0x03, 0x50
        /*00aa*/ 	.short	0x0000


	//----- nvinfo : EIATTR_MAXREG_COUNT
	.align		4
        /*00ac*/ 	.byte	0x03, 0x1b
        /*00ae*/ 	.short	0x00ff


	//----- nvinfo : EIATTR_MERCURY_ISA_VERSION
	.align		4
        /*00b0*/ 	.byte	0x03, 0x5f
        /*00b2*/ 	.short	0x0101


	//----- nvinfo : EIATTR_VRC_CTA_INIT_COUNT
	.align		4
        /*00b4*/ 	.byte	0x02, 0x4a
	.zero		1
	.zero		1


	//----- nvinfo : EIATTR_EXIT_INSTR_OFFSETS
	.align		4
        /*00b8*/ 	.byte	0x04, 0x1c
        /*00ba*/ 	.short	(.L_198 - .L_197)


	//   ....[0]....
.L_197:
        /*00bc*/ 	.word	0x000000e0


	//   ....[1]....
        /*00c0*/ 	.word	0x000009e0


	//   ....[2]....
        /*00c4*/ 	.word	0x000011c0


	//   ....[3]....
        /*00c8*/ 	.word	0x00001800


	//   ....[4]....
        /*00cc*/ 	.word	0x000018b0


	//   ....[5]....
        /*00d0*/ 	.word	0x00001950


	//----- nvinfo : EIATTR_INDIRECT_BRANCH_TARGETS
	.align		4
.L_198:
        /*00d4*/ 	.byte	0x04, 0x34
        /*00d6*/ 	.short	(.L_200 - .L_199)


	//   ....[0]....
.L_199:
        /*00d8*/ 	.word	.L_x_164@srel
        /*00dc*/ 	.short	0x0
        /*00de*/ 	.short	0x0
        /*00e0*/ 	.word	0x3
        /*00e4*/ 	.word	.L_x_165@srel
        /*00e8*/ 	.word	.L_x_166@srel
        /*00ec*/ 	.word	.L_x_167@srel


	//----- nvinfo : EIATTR_CRS_STACK_SIZE
	.align		4
.L_200:
        /*00f0*/ 	.byte	0x04, 0x1e
        /*00f2*/ 	.short	(.L_202 - .L_201)
.L_201:
        /*00f4*/ 	.word	0x00000000


	//----- nvinfo : EIATTR_CBANK_PARAM_SIZE
	.align		4
.L_202:
        /*00f8*/ 	.byte	0x03, 0x19
        /*00fa*/ 	.short	0x0040


	//----- nvinfo : EIATTR_PARAM_CBANK
	.align		4
        /*00fc*/ 	.byte	0x04, 0x0a
        /*00fe*/ 	.short	(.L_204 - .L_203)
	.align		4
.L_203:
        /*0100*/ 	.word	index@(.nv.constant0._Z18ComputeOutputErrorPfS_S_S_iiiS_ii)
        /*0104*/ 	.short	0x0380
        /*0106*/ 	.short	0x0040


	//----- nvinfo : EIATTR_SW_WAR
	.align		4
.L_204:
        /*0108*/ 	.byte	0x04, 0x36
        /*010a*/ 	.short	(.L_206 - .L_205)
.L_205:
        /*010c*/ 	.word	0x00000008
.L_206:


//--------------------- .nv.info._Z20addBiasAndActivationPfS_S_iiiS_S_ --------------------------
	.section	.nv.info._Z20addBiasAndActivationPfS_S_iiiS_S_,"",@"SHT_CUDA_INFO"
	.sectionflags	@""
	.align	4


	//----- nvinfo : EIATTR_CUDA_API_VERSION
	.align		4
        /*0000*/ 	.byte	0x04, 0x37
        /*0002*/ 	.short	(.L_208 - .L_207)
.L_207:
        /*0004*/ 	.word	0x00000082


	//----- nvinfo : EIATTR_KPARAM_INFO
	.align		4
.L_208:
        /*0008*/ 	.byte	0x04, 0x17
        /*000a*/ 	.short	(.L_210 - .L_209)
.L_209:
        /*000c*/ 	.word	0x00000000
        /*0010*/ 	.short	0x0007
        /*0012*/ 	.short	0x0030
        /*0014*/ 	.byte	0x00, 0xf5, 0x21, 0x00


	//----- nvinfo : EIATTR_KPARAM_INFO
	.align		4
.L_210:
        /*0018*/ 	.byte	0x04, 0x17
        /*001a*/ 	.short	(.L_212 - .L_211)
.L_211:
        /*001c*/ 	.word	0x00000000
        /*0020*/ 	.short	0x0006
        /*0022*/ 	.short	0x0028
        /*0024*/ 	.byte	0x00, 0xf5, 0x21, 0x00


	//----- nvinfo : EIATTR_KPARAM_INFO
	.align		4
.L_212:
        /*0028*/ 	.byte	0x04, 0x17
        /*002a*/ 	.short	(.L_214 - .L_213)
.L_213:
        /*002c*/ 	.word	0x00000000
        /*0030*/ 	.short	0x0005
        /*0032*/ 	.short	0x0020
        /*0034*/ 	.byte	0x00, 0xf0, 0x11, 0x00


	//----- nvinfo : EIATTR_KPARAM_INFO
	.align		4
.L_214:
        /*0038*/ 	.byte	0x04, 0x17
        /*003a*/ 	.short	(.L_216 - .L_215)
.L_215:
        /*003c*/ 	.word	0x00000000
        /*0040*/ 	.short	0x0004
        /*0042*/ 	.short	0x001c
        /*0044*/ 	.byte	0x00, 0xf0, 0x11, 0x00


	//----- nvinfo : EIATTR_KPARAM_INFO
	.align		4
.L_216:
        /*0048*/ 	.byte	0x04, 0x17
        /*004a*/ 	.short	(.L_218 - .L_217)
.L_217:
        /*004c*/ 	.word	0x00000000
        /*0050*/ 	.short	0x0003
        /*0052*/ 	.short	0x0018
        /*0054*/ 	.byte	0x00, 0xf0, 0x11, 0x00


	//----- nvinfo : EIATTR_KPARAM_INFO
	.align		4
.L_218:
        /*0058*/ 	.byte	0x04, 0x17
        /*005a*/ 	.short	(.L_220 - .L_219)
.L_219:
        /*005c*/ 	.word	0x00000000
        /*0060*/ 	.short	0x0002
        /*0062*/ 	.short	0x0010
        /*0064*/ 	.byte	0x00, 0xf5, 0x21, 0x00


	//----- nvinfo : EIATTR_KPARAM_INFO
	.align		4
.L_220:
        /*0068*/ 	.byte	0x04, 0x17
        /*006a*/ 	.short	(.L_222 - .L_221)
.L_221:
        /*006c*/ 	.word	0x00000000
        /*0070*/ 	.short	0x0001
        /*0072*/ 	.short	0x0008
        /*0074*/ 	.byte	0x00, 0xf5, 0x21, 0x00


	//----- nvinfo : EIATTR_KPARAM_INFO
	.align		4
.L_222:
        /*0078*/ 	.byte	0x04, 0x17
        /*007a*/ 	.short	(.L_224 - .L_223)
.L_223:
        /*007c*/ 	.word	0x00000000
        /*0080*/ 	.short	0x0000
        /*0082*/ 	.short	0x0000
        /*0084*/ 	.byte	0x00, 0xf5, 0x21, 0x00


	//----- nvinfo : EIATTR_SPARSE_MMA_MASK
	.align		4
.L_224:
        /*0088*/ 	.byte	0x03, 0x50
        /*008a*/ 	.short	0x0000


	//----- nvinfo : EIATTR_MAXREG_COUNT
	.align		4
        /*008c*/ 	.byte	0x03, 0x1b
        /*008e*/ 	.short	0x00ff


	//----- nvinfo : EIATTR_MERCURY_ISA_VERSION
	.align		4
        /*0090*/ 	.byte	0x03, 0x5f
        /*0092*/ 	.short	0x0101


	//----- nvinfo : EIATTR_VRC_CTA_INIT_COUNT
	.align		4
        /*0094*/ 	.byte	0x02, 0x4a
	.zero		1
	.zero		1


	//----- nvinfo : EIATTR_EXIT_INSTR_OFFSETS
	.align		4
        /*0098*/ 	.byte	0x04, 0x1c
        /*009a*/ 	.short	(.L_226 - .L_225)


	//   ....[0]....
.L_225:
        /*009c*/ 	.word	0x000000c0


	//   ....[1]....
        /*00a0*/ 	.word	0x000001f0


	//   ....[2]....
        /*00a4*/ 	.word	0x000003b0


	//   ....[3]....
        /*00a8*/ 	.word	0x00000400


	//   ....[4]....
        /*00ac*/ 	.word	0x00000440


	//   ....[5]....
        /*00b0*/ 	.word	0x000006a0


	//----- nvinfo : EIATTR_CRS_STACK_SIZE
	.align		4
.L_226:
        /*00b4*/ 	.byte	0x04, 0x1e
        /*00b6*/ 	.short	(.L_228 - .L_227)
.L_227:
        /*00b8*/ 	.word	0x00000000


	//----- nvinfo : EIATTR_CBANK_PARAM_SIZE
	.align		4
.L_228:
        /*00bc*/ 	.byte	0x03, 0x19
        /*00be*/ 	.short	0x0038


	//----- nvinfo : EIATTR_PARAM_CBANK
	.align		4
        /*00c0*/ 	.byte	0x04, 0x0a
        /*00c2*/ 	.short	(.L_230 - .L_229)
	.align		4
.L_229:
        /*00c4*/ 	.word	index@(.nv.constant0._Z20addBiasAndActivationPfS_S_iiiS_S_)
        /*00c8*/ 	.short	0x0380
        /*00ca*/ 	.short	0x0038


	//----- nvinfo : EIATTR_SW_WAR
	.align		4
.L_230:
        /*00cc*/ 	.byte	0x04, 0x36
        /*00ce*/ 	.short	(.L_232 - .L_231)
.L_231:
        /*00d0*/ 	.word	0x00000008
.L_232:


//--------------------- .nv.info._Z8maxLogitPfS_S_ii --------------------------
	.section	.nv.info._Z8maxLogitPfS_S_ii,"",@"SHT_CUDA_INFO"
	.sectionflags	@""
	.align	4


	//----- nvinfo : EIATTR_CUDA_API_VERSION
	.align		4
        /*0000*/ 	.byte	0x04, 0x37
        /*0002*/ 	.short	(.L_234 - .L_233)
.L_233:
        /*0004*/ 	.word	0x00000082


	//----- nvinfo : EIATTR_KPARAM_INFO
	.align		4
.L_234:
        /*0008*/ 	.byte	0x04, 0x17
        /*000a*/ 	.short	(.L_236 - .L_235)
.L_235:
        /*000c*/ 	.word	0x00000000
        /*0010*/ 	.short	0x0004
        /*0012*/ 	.short	0x001c
        /*0014*/ 	.byte	0x00, 0xf0, 0x11, 0x00


	//----- nvinfo : EIATTR_KPARAM_INFO
	.align		4
.L_236:
        /*0018*/ 	.byte	0x04, 0x17
        /*001a*/ 	.short	(.L_238 - .L_237)
.L_237:
        /*001c*/ 	.word	0x00000000
        /*0020*/ 	.short	0x0003
        /*0022*/ 	.short	0x0018
        /*0024*/ 	.byte	0x00, 0xf0, 0x11, 0x00


	//----- nvinfo : EIATTR_KPARAM_INFO
	.align		4
.L_238:
        /*0028*/ 	.byte	0x04, 0x17
        /*002a*/ 	.short	(.L_240 - .L_239)
.L_239:
        /*002c*/ 	.word	0x00000000
        /*0030*/ 	.short	0x0002
        /*0032*/ 	.short	0x0010
        /*0034*/ 	.byte	0x00, 0xf5, 0x21, 0x00


	//----- nvinfo : EIATTR_KPARAM_INFO
	.align		4
.L_240:
        /*0038*/ 	.byte	0x04, 0x17
        /*003a*/ 	.short	(.L_242 - .L_241)
.L_241:
        /*003c*/ 	.word	0x00000000
        /*0040*/ 	.short	0x0001
        /*0042*/ 	.short	0x0008
        /*0044*/ 	.byte	0x00, 0xf5, 0x21, 0x00


	//----- nvinfo : EIATTR_KPARAM_INFO
	.align		4
.L_242:
        /*0048*/ 	.byte	0x04, 0x17
        /*004a*/ 	.short	(.L_244 - .L_243)
.L_243:
        /*004c*/ 	.word	0x00000000
        /*0050*/ 	.short	0x0000
        /*0052*/ 	.short	0x0000
        /*0054*/ 	.byte	0x00, 0xf5, 0x21, 0x00


	//----- nvinfo : EIATTR_SPARSE_MMA_MASK
	.align		4
.L_244:
        /*0058*/ 	.byte	0x03, 0x50
        /*005a*/ 	.short	0x0000


	//----- nvinfo : EIATTR_MAXREG_COUNT
	.align		4
        /*005c*/ 	.byte	0x03, 0x1b
        /*005e*/ 	.short	0x00ff


	//----- nvinfo : EIATTR_MERCURY_ISA_VERSION
	.align		4
        /*0060*/ 	.byte	0x03, 0x5f
        /*0062*/ 	.short	0x0101


	//----- nvinfo : EIATTR_VRC_CTA_INIT_COUNT
	.align		4
        /*0064*/ 	.byte	0x02, 0x4a
	.zero		1
	.zero		1


	//----- nvinfo : EIATTR_EXIT_INSTR_OFFSETS
	.align		4
        /*0068*/ 	.byte	0x04, 0x1c
        /*006a*/ 	.short	(.L_246 - .L_245)


	//   ....[0]....
.L_245:
        /*006c*/ 	.word	0x00000040


	//   ....[1]....
        /*0070*/ 	.word	0x00001780


	//----- nvinfo : EIATTR_CBANK_PARAM_SIZE
	.align		4
.L_246:
        /*0074*/ 	.byte	0x03, 0x19
        /*0076*/ 	.short	0x0020


	//----- nvinfo : EIATTR_PARAM_CBANK
	.align		4
        /*0078*/ 	.byte	0x04, 0x0a
        /*007a*/ 	.short	(.L_248 - .L_247)
	.align		4
.L_247:
        /*007c*/ 	.word	index@(.nv.constant0._Z8maxLogitPfS_S_ii)
        /*0080*/ 	.short	0x0380
        /*0082*/ 	.short	0x0020


	//----- nvinfo : EIATTR_SW_WAR
	.align		4
.L_248:
        /*0084*/ 	.byte	0x04, 0x36
        /*0086*/ 	.short	(.L_250 - .L_249)
.L_249:
        /*0088*/ 	.word	0x00000008
.L_250:


//--------------------- .nv.info._Z7addBiasPfS_ii --------------------------
	.section	.nv.info._Z7addBiasPfS_ii,"",@"SHT_CUDA_INFO"
	.sectionflags	@""
	.align	4


	//----- nvinfo : EIATTR_CUDA_API_VERSION
	.align		4
        /*0000*/ 	.byte	0x04, 0x37
        /*0002*/ 	.short	(.L_252 - .L_251)
.L_251:
        /*0004*/ 	.word	0x00000082


	//----- nvinfo : EIATTR_KPARAM_INFO
	.align		4
.L_252:
        /*0008*/ 	.byte	0x04, 0x17
        /*000a*/ 	.short	(.L_254 - .L_253)
.L_253:
        /*000c*/ 	.word	0x00000000
        /*0010*/ 	.short	0x0003
        /*0012*/ 	.short	0x0014
        /*0014*/ 	.byte	0x00, 0xf0, 0x11, 0x00


	//----- nvinfo : EIATTR_KPARAM_INFO
	.align		4
.L_254:
        /*0018*/ 	.byte	0x04, 0x17
        /*001a*/ 	.short	(.L_256 - .L_255)
.L_255:
        /*001c*/ 	.word	0x00000000
        /*0020*/ 	.short	0x0002
        /*0022*/ 	.short	0x0010
        /*0024*/ 	.byte	0x00, 0xf0, 0x11, 0x00


	//----- nvinfo : EIATTR_KPARAM_INFO
	.align		4
.L_256:
        /*0028*/ 	.byte	0x04, 0x17
        /*002a*/ 	.short	(.L_258 - .L_257)
.L_257:
        /*002c*/ 	.word	0x00000000
        /*0030*/ 	.short	0x0001
        /*0032*/ 	.short	0x0008
        /*0034*/ 	.byte	0x00, 0xf5, 0x21, 0x00


	//----- nvinfo : EIATTR_KPARAM_INFO
	.align		4
.L_258:
        /*0038*/ 	.byte	0x04, 0x17
        /*003a*/ 	.short	(.L_260 - .L_259)
.L_259:
        /*003c*/ 	.word	0x00000000
        /*0040*/ 	.short	0x0000
        /*0042*/ 	.short	0x0000
        /*0044*/ 	.byte	0x00, 0xf5, 0x21, 0x00


	//----- nvinfo : EIATTR_SPARSE_MMA_MASK
	.align		4
.L_260:
        /*0048*/ 	.byte	0x03, 0x50
        /*004a*/ 	.short	0x0000


	//----- nvinfo : EIATTR_MAXREG_COUNT
	.align		4
        /*004c*/ 	.byte	0x03, 0x1b
        /*004e*/ 	.short	0x00ff


	//----- nvinfo : EIATTR_MERCURY_ISA_VERSION
	.align		4
        /*0050*/ 	.byte	0x03, 0x5f
        /*0052*/ 	.short	0x0101


	//----- nvinfo : EIATTR_VRC_CTA_INIT_COUNT
	.align		4
        /*0054*/ 	.byte	0x02, 0x4a
	.zero		1
	.zero		1


	//----- nvinfo : EIATTR_EXIT_INSTR_OFFSETS
	.align		4
        /*0058*/ 	.byte	0x04, 0x1c
        /*005a*/ 	.short	(.L_262 - .L_261)


	//   ....[0]....
.L_261:
        /*005c*/ 	.word	0x000000c0


	//   ....[1]....
        /*0060*/ 	.word	0x00000170


	//----- nvinfo : EIATTR_CBANK_PARAM_SIZE
	.align		4
.L_262:
        /*0064*/ 	.byte	0x03, 0x19
        /*0066*/ 	.short	0x0018


	//----- nvinfo : EIATTR_PARAM_CBANK
	.align		4
        /*0068*/ 	.byte	0x04, 0x0a
        /*006a*/ 	.short	(.L_264 - .L_263)
	.align		4
.L_263:
        /*006c*/ 	.word	index@(.nv.constant0._Z7addBiasPfS_ii)
        /*0070*/ 	.short	0x0380
        /*0072*/ 	.short	0x0018


	//----- nvinfo : EIATTR_SW_WAR
	.align		4
.L_264:
        /*0074*/ 	.byte	0x04, 0x36
        /*0076*/ 	.short	(.L_266 - .L_265)
.L_265:
        /*0078*/ 	.word	0x00000008
.L_266:


//--------------------- .nv.info._Z20ComputeBiasGradientsPfS_iifS_i --------------------------
	.section	.nv.info._Z20ComputeBiasGradientsPfS_iifS_i,"",@"SHT_CUDA_INFO"
	.sectionflags	@""
	.align	4


	//----- nvinfo : EIATTR_CUDA_API_VERSION
	.align		4
        /*0000*/ 	.byte	0x04, 0x37
        /*0002*/ 	.short	(.L_268 - .L_267)
.L_267:
        /*0004*/ 	.word	0x00000082


	//----- nvinfo : EIATTR_KPARAM_INFO
	.align		4
.L_268:
        /*0008*/ 	.byte	0x04, 0x17
        /*000a*/ 	.short	(.L_270 - .L_269)
.L_269:
        /*000c*/ 	.word	0x00000000
        /*0010*/ 	.short	0x0006
        /*0012*/ 	.short	0x0028
        /*0014*/ 	.byte	0x00, 0xf0, 0x11, 0x00


	//----- nvinfo : EIATTR_KPARAM_INFO
	.align		4
.L_270:
        /*0018*/ 	.byte	0x04, 0x17
        /*001a*/ 	.short	(.L_272 - .L_271)
.L_271:
        /*001c*/ 	.word	0x00000000
        /*0020*/ 	.short	0x0005
        /*0022*/ 	.short	0x0020
        /*0024*/ 	.byte	0x00, 0xf5, 0x21, 0x00


	//----- nvinfo : EIATTR_KPARAM_INFO
	.align		4
.L_272:
        /*0028*/ 	.byte	0x04, 0x17
        /*002a*/ 	.short	(.L_274 - .L_273)
.L_273:
        /*002c*/ 	.word	0x00000000
        /*0030*/ 	.short	0x0004
        /*0032*/ 	.short	0x0018
        /*0034*/ 	.byte	0x00, 0xf0, 0x11, 0x00


	//----- nvinfo : EIATTR_KPARAM_INFO
	.align		4
.L_274:
        /*0038*/ 	.byte	0x04, 0x17
        /*003a*/ 	.short	(.L_276 - .L_275)
.L_275:
        /*003c*/ 	.word	0x00000000
        /*0040*/ 	.short	0x0003
        /*0042*/ 	.short	0x0014
        /*0044*/ 	.byte	0x00, 0xf0, 0x11, 0x00


	//----- nvinfo : EIATTR_KPARAM_INFO
	.align		4
.L_276:
        /*0048*/ 	.byte	0x04, 0x17
        /*004a*/ 	.short	(.L_278 - .L_277)
.L_277:
        /*004c*/ 	.word	0x00000000
        /*0050*/ 	.short	0x0002
        /*0052*/ 	.short	0x0010
        /*0054*/ 	.byte	0x00, 0xf0, 0x11, 0x00


	//----- nvinfo : EIATTR_KPARAM_INFO
	.align		4
.L_278:
        /*0058*/ 	.byte	0x04, 0x17
        /*005a*/ 	.short	(.L_280 - .L_279)
.L_279:
        /*005c*/ 	.word	0x00000000
        /*0060*/ 	.short	0x0001
        /*0062*/ 	.short	0x0008
        /*0064*/ 	.byte	0x00, 0xf5, 0x21, 0x00


	//----- nvinfo : EIATTR_KPARAM_INFO
	.align		4
.L_280:
        /*0068*/ 	.byte	0x04, 0x17
        /*006a*/ 	.short	(.L_282 - .L_281)
.L_281:
        /*006c*/ 	.word	0x00000000
        /*0070*/ 	.short	0x0000
        /*0072*/ 	.short	0x0000
        /*0074*/ 	.byte	0x00, 0xf5, 0x21, 0x00


	//----- nvinfo : EIATTR_SPARSE_MMA_MASK
	.align		4
.L_282:
        /*0078*/ 	.byte	0x03, 0x50
        /*007a*/ 	.short	0x0000


	//----- nvinfo : EIATTR_MAXREG_COUNT
	.align		4
        /*007c*/ 	.byte	0x03, 0x1b
        /*007e*/ 	.short	0x00ff


	//----- nvinfo : EIATTR_MERCURY_ISA_VERSION
	.align		4
        /*0080*/ 	.byte	0x03, 0x5f
        /*0082*/ 	.short	0x0101


	//----- nvinfo : EIATTR_VRC_CTA_INIT_COUNT
	.align		4
        /*0084*/ 	.byte	0x02, 0x4a
	.zero		1
	.zero		1


	//----- nvinfo : EIATTR_EXIT_INSTR_OFFSETS
	.align		4
        /*0088*/ 	.byte	0x04, 0x1c
        /*008a*/ 	.short	(.L_284 - .L_283)


	//   ....[0]....
.L_283:
        /*008c*/ 	.word	0x00000070


	//   ....[1]....
        /*0090*/ 	.word	0x00000b90


	//----- nvinfo : EIATTR_CRS_STACK_SIZE
	.align		4
.L_284:
        /*0094*/ 	.byte	0x04, 0x1e
        /*0096*/ 	.short	(.L_286 - .L_285)
.L_285:
        /*0098*/ 	.word	0x00000000


	//----- nvinfo : EIATTR_CBANK_PARAM_SIZE
	.align		4
.L_286:
        /*009c*/ 	.byte	0x03, 0x19
        /*009e*/ 	.short	0x002c


	//----- nvinfo : EIATTR_PARAM_CBANK
	.align		4
        /*00a0*/ 	.byte	0x04, 0x0a
        /*00a2*/ 	.short	(.L_288 - .L_287)
	.align		4
.L_287:
        /*00a4*/ 	.word	index@(.nv.constant0._Z20ComputeBiasGradientsPfS_iifS_i)
        /*00a8*/ 	.short	0x0380
        /*00aa*/ 	.short	0x002c


	//----- nvinfo : EIATTR_SW_WAR
	.align		4
.L_288:
        /*00ac*/ 	.byte	0x04, 0x36
        /*00ae*/ 	.short	(.L_290 - .L_289)
.L_289:
        /*00b0*/ 	.word	0x00000008
.L_290:


//--------------------- .nv.info._Z23ComputeWeightsGradientsPKfS0_Pfiiif --------------------------
	.section	.nv.info._Z23ComputeWeightsGradientsPKfS0_Pfiiif,"",@"SHT_CUDA_INFO"
	.sectionflags	@""
	.align	4


	//----- nvinfo : EIATTR_CUDA_API_VERSION
	.align		4
        /*0000*/ 	.byte	0x04, 0x37
        /*0002*/ 	.short	(.L_292 - .L_291)
.L_291:
        /*0004*/ 	.word	0x00000082


	//----- nvinfo : EIATTR_KPARAM_INFO
	.align		4
.L_292:
        /*0008*/ 	.byte	0x04, 0x17
        /*000a*/ 	.short	(.L_294 - .L_293)
.L_293:
        /*000c*/ 	.word	0x00000000
        /*0010*/ 	.short	0x0006
        /*0012*/ 	.short	0x0024
        /*0014*/ 	.byte	0x00, 0xf0, 0x11, 0x00


	//----- nvinfo : EIATTR_KPARAM_INFO
	.align		4
.L_294:
        /*0018*/ 	.byte	0x04, 0x17
        /*001a*/ 	.short	(.L_296 - .L_295)
.L_295:
        /*001c*/ 	.word	0x00000000
        /*0020*/ 	.short	0x0005
        /*0022*/ 	.short	0x0020
        /*0024*/ 	.byte	0x00, 0xf0, 0x11, 0x00


	//----- nvinfo : EIATTR_KPARAM_INFO
	.align		4
.L_296:
        /*0028*/ 	.byte	0x04, 0x17
        /*002a*/ 	.short	(.L_298 - .L_297)
.L_297:
        /*002c*/ 	.word	0x00000000
        /*0030*/ 	.short	0x0004
        /*0032*/ 	.short	0x001c
        /*0034*/ 	.byte	0x00, 0xf0, 0x11, 0x00


	//----- nvinfo : EIATTR_KPARAM_INFO
	.align		4
.L_298:
        /*0038*/ 	.byte	0x04, 0x17
        /*003a*/ 	.short	(.L_300 - .L_299)
.L_299:
        /*003c*/ 	.word	0x00000000
        /*0040*/ 	.short	0x0003
        /*0042*/ 	.short	0x0018
        /*0044*/ 	.byte	0x00, 0xf0, 0x11, 0x00


	//----- nvinfo : EIATTR_KPARAM_INFO
	.align		4
.L_300:
        /*0048*/ 	.byte	0x04, 0x17
        /*004a*/ 	.short	(.L_302 - .L_301)
.L_301:
        /*004c*/ 	.word	0x00000000
        /*0050*/ 	.short	0x0002
        /*0052*/ 	.short	0x0010
        /*0054*/ 	.byte	0x00, 0xf5, 0x21, 0x00


	//----- nvinfo : EIATTR_KPARAM_INFO
	.align		4
.L_302:
        /*0058*/ 	.byte	0x04, 0x17
        /*005a*/ 	.short	(.L_304 - .L_303)
.L_303:
        /*005c*/ 	.word	0x00000000
        /*0060*/ 	.short	0x0001
        /*0062*/ 	.short	0x0008
        /*0064*/ 	.byte	0x00, 0xf5, 0x21, 0x00


	//----- nvinfo : EIATTR_KPARAM_INFO
	.align		4
.L_304:
        /*0068*/ 	.byte	0x04, 0x17
        /*006a*/ 	.short	(.L_306 - .L_305)
.L_305:
        /*006c*/ 	.word	0x00000000
        /*0070*/ 	.short	0x0000
        /*0072*/ 	.short	0x0000
        /*0074*/ 	.byte	0x00, 0xf5, 0x21, 0x00


	//----- nvinfo : EIATTR_SPARSE_MMA_MASK
	.align		4
.L_306:
        /*0078*/ 	.byte	0x03, 0x50
        /*007a*/ 	.short	0x0000


	//----- nvinfo : EIATTR_MAXREG_COUNT
	.align		4
        /*007c*/ 	.byte	0x03, 0x1b
        /*007e*/ 	.short	0x00ff


	//----- nvinfo : EIATTR_MERCURY_ISA_VERSION
	.align		4
        /*0080*/ 	.byte	0x03, 0x5f
        /*0082*/ 	.short	0x0101


	//----- nvinfo : EIATTR_VRC_CTA_INIT_COUNT
	.align		4
        /*0084*/ 	.byte	0x02, 0x4a
	.zero		1
	.zero		1


	//----- nvinfo : EIATTR_EXIT_INSTR_OFFSETS
	.align		4
        /*0088*/ 	.byte	0x04, 0x1c
        /*008a*/ 	.short	(.L_308 - .L_307)


	//   ....[0]....
.L_307:
        /*008c*/ 	.word	0x000000d0


	//   ....[1]....
        /*0090*/ 	.word	0x000009b0


	//----- nvinfo : EIATTR_CRS_STACK_SIZE
	.align		4
.L_308:
        /*0094*/ 	.byte	0x04, 0x1e
        /*0096*/ 	.short	(.L_310 - .L_309)
.L_309:
        /*0098*/ 	.word	0x00000000


	//----- nvinfo : EIATTR_CBANK_PARAM_SIZE
	.align		4
.L_310:
        /*009c*/ 	.byte	0x03, 0x19
        /*009e*/ 	.short	0x0028


	//----- nvinfo : EIATTR_PARAM_CBANK
	.align		4
        /*00a0*/ 	.byte	0x04, 0x0a
        /*00a2*/ 	.short	(.L_312 - .L_311)
	.align		4
.L_311:
        /*00a4*/ 	.word	index@(.nv.constant0._Z23ComputeWeightsGradientsPKfS0_Pfiiif)
        /*00a8*/ 	.short	0x0380
        /*00aa*/ 	.short	0x0028


	//----- nvinfo : EIATTR_SW_WAR
	.align		4
.L_312:
        /*00ac*/ 	.byte	0x04, 0x36
        /*00ae*/ 	.short	(.L_314 - .L_313)
.L_313:
        /*00b0*/ 	.word	0x00000008
.L_314:


//--------------------- .nv.info._Z6MatMulPKfS0_Pfiii --------------------------
	.section	.nv.info._Z6MatMulPKfS0_Pfiii,"",@"SHT_CUDA_INFO"
	.sectionflags	@""
	.align	4


	//----- nvinfo : EIATTR_CUDA_API_VERSION
	.align		4
        /*0000*/ 	.byte	0x04, 0x37
        /*0002*/ 	.short	(.L_316 - .L_315)
.L_315:
        /*0004*/ 	.word	0x00000082


	//----- nvinfo : EIATTR_KPARAM_INFO
	.align		4
.L_316:
        /*0008*/ 	.byte	0x04, 0x17
        /*000a*/ 	.short	(.L_318 - .L_317)
.L_317:
        /*000c*/ 	.word	0x00000000
        /*0010*/ 	.short	0x0005
        /*0012*/ 	.short	0x0020
        /*0014*/ 	.byte	0x00, 0xf0, 0x11, 0x00


	//----- nvinfo : EIATTR_KPARAM_INFO
	.align		4
.L_318:
        /*0018*/ 	.byte	0x04, 0x17
        /*001a*/ 	.short	(.L_320 - .L_319)
.L_319:
        /*001c*/ 	.word	0x00000000
        /*0020*/ 	.short	0x0004
        /*0022*/ 	.short	0x001c
        /*0024*/ 	.byte	0x00, 0xf0, 0x11, 0x00


	//----- nvinfo : EIATTR_KPARAM_INFO
	.align		4
.L_320:
        /*0028*/ 	.byte	0x04, 0x17
        /*002a*/ 	.short	(.L_322 - .L_321)
.L_321:
        /*002c*/ 	.word	0x00000000
        /*0030*/ 	.short	0x0003
        /*0032*/ 	.short	0x0018
        /*0034*/ 	.byte	0x00, 0xf0, 0x11, 0x00


	//----- nvinfo : EIATTR_KPARAM_INFO
	.align		4
.L_322:
        /*0038*/ 	.byte	0x04, 0x17
        /*003a*/ 	.short	(.L_324 - .L_323)
.L_323:
        /*003c*/ 	.word	0x00000000
        /*0040*/ 	.short	0x0002
        /*0042*/ 	.short	0x0010
        /*0044*/ 	.byte	0x00, 0xf5, 0x21, 0x00


	//----- nvinfo : EIATTR_KPARAM_INFO
	.align		4
.L_324:
        /*0048*/ 	.byte	0x04, 0x17
        /*004a*/ 	.short	(.L_326 - .L_325)
.L_325:
        /*004c*/ 	.word	0x00000000
        /*0050*/ 	.short	0x0001
        /*0052*/ 	.short	0x0008
        /*0054*/ 	.byte	0x00, 0xf5, 0x21, 0x00


	//----- nvinfo : EIATTR_KPARAM_INFO
	.align		4
.L_326:
        /*0058*/ 	.byte	0x04, 0x17
        /*005a*/ 	.short	(.L_328 - .L_327)
.L_327:
        /*005c*/ 	.word	0x00000000
        /*0060*/ 	.short	0x0000
        /*0062*/ 	.short	0x0000
        /*0064*/ 	.byte	0x00, 0xf5, 0x21, 0x00


	//----- nvinfo : EIATTR_SPARSE_MMA_MASK
	.align		4
.L_328:
        /*0068*/ 	.byte	0x03, 0x50
        /*006a*/ 	.short	0x0000


	//----- nvinfo : EIATTR_MAXREG_COUNT
	.align		4
        /*006c*/ 	.byte	0x03, 0x1b
        /*006e*/ 	.short	0x00ff


	//----- nvinfo : EIATTR_MERCURY_ISA_VERSION
	.align		4
        /*0070*/ 	.byte	0x03, 0x5f
        /*0072*/ 	.short	0x0101


	//----- nvinfo : EIATTR_VRC_CTA_INIT_COUNT
	.align		4
        /*0074*/ 	.byte	0x02, 0x4a
	.zero		1
	.zero		1


	//----- nvinfo : EIATTR_EXIT_INSTR_OFFSETS
	.align		4
        /*0078*/ 	.byte	0x04, 0x1c
        /*007a*/ 	.short	(.L_330 - .L_329)


	//   ....[0]....
.L_329:
        /*007c*/ 	.word	0x000000d0


	//   ....[1]....
        /*0080*/ 	.word	0x000008f0


	//----- nvinfo : EIATTR_CBANK_PARAM_SIZE
	.align		4
.L_330:
        /*0084*/ 	.byte	0x03, 0x19
        /*0086*/ 	.short	0x0024


	//----- nvinfo : EIATTR_PARAM_CBANK
	.align		4
        /*0088*/ 	.byte	0x04, 0x0a
        /*008a*/ 	.short	(.L_332 - .L_331)
	.align		4
.L_331:
        /*008c*/ 	.word	index@(.nv.constant0._Z6MatMulPKfS0_Pfiii)
        /*0090*/ 	.short	0x0380
        /*0092*/ 	.short	0x0024


	//----- nvinfo : EIATTR_SW_WAR
	.align		4
.L_332:
        /*0094*/ 	.byte	0x04, 0x36
        /*0096*/ 	.short	(.L_334 - .L_333)
.L_333:
        /*0098*/ 	.word	0x00000008
.L_334:


//--------------------- .nv.callgraph             --------------------------
	.section	.nv.callgraph,"",@"SHT_CUDA_CALLGRAPH"
	.align	4
	.sectionentsize	8
	.align		4
        /*0000*/ 	.word	0x00000000
	.align		4
        /*0004*/ 	.word	0xffffffff
	.align		4
        /*0008*/ 	.word	index@(_Z10debugPrintPfii)
	.align		4
        /*000c*/ 	.word	index@(vprintf)
	.align		4
        /*0010*/ 	.word	index@(_Z9printLossPfii)
	.align		4
        /*0014*/ 	.word	index@(vprintf)
	.align		4
        /*0018*/ 	.word	0x00000000
	.align		4
        /*001c*/ 	.word	0xfffffffe
	.align		4
        /*0020*/ 	.word	0x00000000
	.align		4
        /*0024*/ 	.word	0xfffffffd
	.align		4
        /*0028*/ 	.word	0x00000000
	.align		4
        /*002c*/ 	.word	0xfffffffc


//--------------------- .nv.constant4             --------------------------
	.section	.nv.constant4,"a",@progbits
	.align	8
	.align		8
.nv.constant4:
        /*0000*/ 	.dword	vprintf
	.align		8
        /*0008*/ 	.dword	$str
	.align		8
        /*0010*/ 	.dword	$str$1
	.align		8
        /*0018*/ 	.dword	$str$2


//--------------------- .nv.constant2._Z18ComputeOutputErrorPfS_S_S_iiiS_ii --------------------------
	.section	.nv.constant2._Z18ComputeOutputErrorPfS_S_S_iiiS_ii,"a",@progbits
	.sectionflags	@""
	.align	4
.nv.constant2._Z18ComputeOutputErrorPfS_S_S_iiiS_ii:
        /*0000*/ 	.byte	0x00, 0x07, 0x00, 0x00, 0x20, 0x0d, 0x00, 0x00, 0x70, 0x01, 0x00, 0x00


//--------------------- .text._Z10debugPrintPfii  --------------------------
	.section	.text._Z10debugPrintPfii,"ax",@progbits
	.align	128
        .global         _Z10debugPrintPfii
        .type           _Z10debugPrintPfii,@function
        .size           _Z10debugPrintPfii,(.L_x_173 - _Z10debugPrintPfii)
        .other          _Z10debugPrintPfii,@"STO_CUDA_ENTRY STV_DEFAULT"
_Z10debugPrintPfii:
.text._Z10debugPrintPfii:
[----:B------:R-:W0:Y:S02]  /*0000*/  LDC R1, c[0x0][0x37c] ;  /* 0x0000df00ff017b82 */ /* 0x000e240000000800 */
[----:B0-----:R-:W-:Y:S01]  /*0010*/  VIADD R1, R1, 0xfffffff8 ;  /* 0xfffffff801017836 */ /* 0x001fe20000000000 */
[----:B------:R-:W0:Y:S01]  /*0020*/  LDCU UR38, c[0x0][0x2f8] ;  /* 0x00005f00ff2677ac */ /* 0x000e220008000800 */
[----:B------:R-:W1:Y:S03]  /*0030*/  LDCU UR39, c[0x0][0x2fc] ;  /* 0x00005f80ff2777ac */ /* 0x000e660008000800 */
[----:B------:R-:W-:Y:S01]  /*0040*/  R2UR UR41, R1 ;  /* 0x00000000012972ca */ /* 0x000fe200000e0000 */
[----:B------:R-:W2:-:S12]  /*0050*/  LDCU UR36, c[0x0][0x388] ;  /* 0x00007100ff2477ac */ /* 0x000e980008000800 */
[----:B0-----:R-:W-:-:S04]  /*0060*/  UIADD3 UR38, UP0, UPT, UR41, UR38, URZ ;  /* 0x0000002629267290 */ /* 0x001fc8000ff1e0ff */
[----:B-1----:R-:W-:Y:S02]  /*0070*/  UIADD3.X UR39, UPT, UPT, URZ, UR39, URZ, UP0, !UPT ;  /* 0x00000027ff277290 */ /* 0x002fe400087fe4ff */
[----:B--2---:R-:W-:-:S09]  /*0080*/  UISETP.GE.AND UP0, UPT, UR36, 0x1, UPT ;  /* 0x000000012400788c */ /* 0x004fd2000bf06270 */
[----:B------:R-:W-:Y:S05]  /*0090*/  BRA.U !UP0, `(.L_x_0) ;  /* 0x0000001d08dc7547 */ /* 0x000fea000b800000 */
[----:B------:R-:W0:Y:S01]  /*00a0*/  LDCU UR40, c[0x0][0x38c] ;  /* 0x00007180ff2877ac */ /* 0x000e220008000800 */
[----:B------:R-:W-:Y:S01]  /*00b0*/  BSSY.RECONVERGENT B8, `(.L_x_0) ;  /* 0x00001f5000087945 */ /* 0x000fe20003800200 */
[----:B0-----:R-:W-:-:S09]  /*00c0*/  UISETP.GE.AND UP0, UPT, UR40, 0x1, UPT ;  /* 0x000000012800788c */ /* 0x001fd2000bf06270 */
[----:B------:R-:W-:Y:S05]  /*00d0*/  BRA.U !UP0, `(.L_x_1) ;  /* 0x0000001908e47547 */ /* 0x000fea000b800000 */
[----:B------:R-:W-:Y:S01]  /*00e0*/  BSSY.RECONVERGENT B7, `(.L_x_2) ;  /* 0x00001b7000077945 */ /* 0x000fe20003800200 */
[----:B------:R-:W-:Y:S01]  /*00f0*/  IMAD.MOV.U32 R19, RZ, RZ, RZ ;  /* 0x000000ffff137224 */ /* 0x000fe200078e00ff */
[----:B------:R-:W-:Y:S02]  /*0100*/  ULOP3.LUT UR43, UR40, 0xf, URZ, 0xc0, !UPT ;  /* 0x0000000f282b7892 */ /* 0x000fe4000f8ec0ff */
[----:B------:R-:W-:Y:S01]  /*0110*/  ULOP3.LUT UR44, UR40, 0x7, URZ, 0xc0, !UPT ;  /* 0x00000007282c7892 */ /* 0x000fe2000f8ec0ff */
[----:B------:R-:W0:Y:S01]  /*0120*/  LDCU.64 UR36, c[0x0][0x358] ;  /* 0x00006b00ff2477ac */ /* 0x000e220008000a00 */
[----:B------:R-:W1:Y:S01]  /*0130*/  LDCU UR42, c[0x0][0x38c] ;  /* 0x00007180ff2a77ac */ /* 0x000e620008000800 */
[----:B------:R-:W-:-:S12]  /*0140*/  ULOP3.LUT UR40, UR40, 0x3, URZ, 0xc0, !UPT ;  /* 0x0000000328287892 */ /* 0x000fd8000f8ec0ff */
.L_x_39:
[----:B------:R-:W2:Y:S01]  /*0150*/  LDCU UR4, c[0x0][0x38c] ;  /* 0x00007180ff0477ac */ /* 0x000ea20008000800 */
[----:B------:R-:W-:Y:S01]  /*0160*/  IMAD.MOV.U32 R2, RZ, RZ, RZ ;  /* 0x000000ffff027224 */ /* 0x000fe200078e00ff */
[----:B--2---:R-:W-:Y:S02]  /*0170*/  UISETP.GE.U32.AND UP0, UPT, UR4, 0x10, UPT ;  /* 0x000000100400788c */ /* 0x004fe4000bf06070 */
[----:B------:R-:W-:-:S07]  /*0180*/  IMAD R23, R19, UR4, RZ ;  /* 0x0000000413177c24 */ /* 0x000fce000f8e02ff */
[----:B------:R-:W-:Y:S05]  /*0190*/  BRA.U !UP0, `(.L_x_3) ;  /* 0x0000000d08087547 */ /* 0x000fea000b800000 */
[----:B------:R-:W2:Y:S01]  /*01a0*/  LDC.64 R2, c[0x0][0x380] ;  /* 0x0000e000ff027b82 */ /* 0x000ea20000000a00 */
[----:B------:R-:W-:Y:S01]  /*01b0*/  ULOP3.LUT UR4, UR4, 0x7ffffff0, URZ, 0xc0, !UPT ;  /* 0x7ffffff004047892 */ /* 0x000fe2000f8ec0ff */
[----:B------:R-:W-:Y:S03]  /*01c0*/  BSSY.RECONVERGENT B6, `(.L_x_3) ;  /* 0x00000bf000067945 */ /* 0x000fe60003800200 */
[----:B------:R-:W-:-:S06]  /*01d0*/  UIADD3 UR4, UPT, UPT, -UR4, URZ, URZ ;  /* 0x000000ff04047290 */ /* 0x000fcc000fffe1ff */
[----:B------:R-:W-:Y:S01]  /*01e0*/  MOV R22, UR4 ;  /* 0x0000000400167c02 */ /* 0x000fe20008000f00 */
[----:B--2---:R-:W-:-:S03]  /*01f0*/  IMAD.WIDE.U32 R2, R23, 0x4, R2 ;  /* 0x0000000417027825 */ /* 0x004fc600078e0002 */
[----:B------:R-:W-:-:S05]  /*0200*/  IADD3 R16, P0, PT, R2, 0x20, RZ ;  /* 0x0000002002107810 */ /* 0x000fca0007f1e0ff */
[----:B------:R-:W-:-:S08]  /*0210*/  IMAD.X R17, RZ, RZ, R3, P0 ;  /* 0x000000ffff117224 */ /* 0x000fd000000e0603 */
.L_x_20:
[----:B0-----:R-:W2:Y:S01]  /*0220*/  LDG.E R0, desc[UR36][R16.64+-0x20] ;  /* 0xffffe02410007981 */ /* 0x001ea2000c1e1900 */
[----:B------:R-:W-:Y:S01]  /*0230*/  MOV R3, 0x0 ;  /* 0x0000000000037802 */ /* 0x000fe20000000f00 */
[----:B------:R-:W0:Y:S01]  /*0240*/  LDCU.64 UR4, c[0x4][0x10] ;  /* 0x01000200ff0477ac */ /* 0x000e220008000a00 */
[----:B------:R-:W-:Y:S01]  /*0250*/  MOV R6, UR38 ;  /* 0x0000002600067c02 */ /* 0x000fe20008000f00 */
[----:B------:R-:W-:Y:S01]  /*0260*/  IMAD.U32 R7, RZ, RZ, UR39 ;  /* 0x00000027ff077e24 */ /* 0x000fe2000f8e00ff */
[----:B------:R3:W4:Y:S01]  /*0270*/  LDC.64 R10, c[0x4][R3] ;  /* 0x01000000030a7b82 */ /* 0x0007220000000a00 */
[----:B-1----:R-:W-:-:S06]  /*0280*/  ULOP3.LUT UR6, UR42, 0x7ffffff0, URZ, 0xc0, !UPT ;  /* 0x7ffffff02a067892 */ /* 0x002fcc000f8ec0ff */
[----:B------:R-:W-:Y:S02]  /*0290*/  IMAD.U32 R2, RZ, RZ, UR6 ;  /* 0x00000006ff027e24 */ /* 0x000fe4000f8e00ff */
[----:B0-----:R-:W-:Y:S02]  /*02a0*/  IMAD.U32 R4, RZ, RZ, UR4 ;  /* 0x00000004ff047e24 */ /* 0x001fe4000f8e00ff */
[----:B------:R-:W-:Y:S01]  /*02b0*/  IMAD.U32 R5, RZ, RZ, UR5 ;  /* 0x00000005ff057e24 */ /* 0x000fe2000f8e00ff */
[----:B--2---:R-:W0:Y:S02]  /*02c0*/  F2F.F64.F32 R8, R0 ;  /* 0x0000000000087310 */ /* 0x004e240000201800 */
[----:B0---4-:R3:W-:Y:S04]  /*02d0*/  STL.64 [R1], R8 ;  /* 0x0000000801007387 */ /* 0x0117e80000100a00 */
[----:B------:R-:W-:-:S07]  /*02e0*/  LEPC R20, `(.L_x_4) ;  /* 0x000000001014794e */ /* 0x000fce0000000000 */
[----:B---3--:R-:W-:Y:S05]  /*02f0*/  CALL.ABS.NOINC R10 ;  /* 0x000000000a007343 */ /* 0x008fea0003c00000 */
.L_x_4:
[----:B------:R-:W2:Y:S01]  /*0300*/  LDG.E R0, desc[UR36][R16.64+-0x1c] ;  /* 0xffffe42410007981 */ /* 0x000ea2000c1e1900 */
[----:B------:R-:W-:Y:S01]  /*0310*/  MOV R18, 0x0 ;  /* 0x0000000000127802 */ /* 0x000fe20000000f00 */
[----:B------:R-:W0:Y:S01]  /*0320*/  LDCU.64 UR4, c[0x4][0x10] ;  /* 0x01000200ff0477ac */ /* 0x000e220008000a00 */
[----:B------:R-:W-:Y:S02]  /*0330*/  IMAD.U32 R6, RZ, RZ, UR38 ;  /* 0x00000026ff067e24 */ /* 0x000fe4000f8e00ff */
[----:B------:R1:W3:Y:S01]  /*0340*/  LDC.64 R8, c[0x4][R18] ;  /* 0x0100000012087b82 */ /* 0x0002e20000000a00 */
[----:B------:R-:W-:Y:S02]  /*0350*/  IMAD.U32 R7, RZ, RZ, UR39 ;  /* 0x00000027ff077e24 */ /* 0x000fe4000f8e00ff */
[----:B0-----:R-:W-:Y:S01]  /*0360*/  IMAD.U32 R4, RZ, RZ, UR4 ;  /* 0x00000004ff047e24 */ /* 0x001fe2000f8e00ff */
[----:B------:R-:W-:Y:S01]  /*0370*/  MOV R5, UR5 ;  /* 0x0000000500057c02 */ /* 0x000fe20008000f00 */
[----:B--2---:R-:W0:Y:S02]  /*0380*/  F2F.F64.F32 R10, R0 ;  /* 0x00000000000a7310 */ /* 0x004e240000201800 */
[----:B0--3--:R1:W-:Y:S04]  /*0390*/  STL.64 [R1], R10 ;  /* 0x0000000a01007387 */ /* 0x0093e80000100a00 */
[----:B------:R-:W-:-:S07]  /*03a0*/  LEPC R20, `(.L_x_5) ;  /* 0x000000001014794e */ /* 0x000fce0000000000 */
[----:B-1----:R-:W-:Y:S05]  /*03b0*/  CALL.ABS.NOINC R8 ;  /* 0x0000000008007343 */ /* 0x002fea0003c00000 */
.L_x_5:
[----:B------:R-:W2:Y:S01]  /*03c0*/  LDG.E R0, desc[UR36][R16.64+-0x18] ;  /* 0xffffe82410007981 */ /* 0x000ea2000c1e1900 */
[----:B------:R0:W1:Y:S01]  /*03d0*/  LDC.64 R8, c[0x4][R18] ;  /* 0x0100000012087b82 */ /* 0x0000620000000a00 */
[----:B------:R-:W3:Y:S01]  /*03e0*/  LDCU.64 UR4, c[0x4][0x10] ;  /* 0x01000200ff0477ac */ /* 0x000ee20008000a00 */
[----:B------:R-:W-:Y:S02]  /*03f0*/  IMAD.U32 R6, RZ, RZ, UR38 ;  /* 0x00000026ff067e24 */ /* 0x000fe4000f8e00ff */
[----:B------:R-:W-:Y:S02]  /*0400*/  IMAD.U32 R7, RZ, RZ, UR39 ;  /* 0x00000027ff077e24 */ /* 0x000fe4000f8e00ff */
[----:B---3--:R-:W-:Y:S01]  /*0410*/  IMAD.U32 R4, RZ, RZ, UR4 ;  /* 0x00000004ff047e24 */ /* 0x008fe2000f8e00ff */
[----:B------:R-:W-:Y:S01]  /*0420*/  MOV R5, UR5 ;  /* 0x0000000500057c02 */ /* 0x000fe20008000f00 */
[----:B--2---:R-:W2:Y:S02]  /*0430*/  F2F.F64.F32 R10, R0 ;  /* 0x00000000000a7310 */ /* 0x004ea40000201800 */
[----:B-12---:R0:W-:Y:S04]  /*0440*/  STL.64 [R1], R10 ;  /* 0x0000000a01007387 */ /* 0x0061e80000100a00 */
[----:B------:R-:W-:-:S07]  /*0450*/  LEPC R20, `(.L_x_6) ;  /* 0x000000001014794e */ /* 0x000fce0000000000 */
[----:B0-----:R-:W-:Y:S05]  /*0460*/  CALL.ABS.NOINC R8 ;  /* 0x0000000008007343 */ /* 0x001fea0003c00000 */
.L_x_6:
        /* <DEDUP_REMOVED lines=11> */
.L_x_7:
        /* <DEDUP_REMOVED lines=11> */
.L_x_8:
        /* <DEDUP_REMOVED lines=11> */
.L_x_9:
        /* <DEDUP_REMOVED lines=11> */
.L_x_10:
        /* <DEDUP_REMOVED lines=11> */
.L_x_11:
        /* <DEDUP_REMOVED lines=11> */
.L_x_12:
        /* <DEDUP_REMOVED lines=11> */
.L_x_13:
        /* <DEDUP_REMOVED lines=11> */
.L_x_14:
        /* <DEDUP_REMOVED lines=11> */
.L_x_15:
        /* <DEDUP_REMOVED lines=11> */
.L_x_16:
        /* <DEDUP_REMOVED lines=11> */
.L_x_17:
        /* <DEDUP_REMOVED lines=11> */
.L_x_18:
        /* <DEDUP_REMOVED lines=11> */
.L_x_19:
[----:B------:R-:W-:Y:S01]  /*0d60*/  VIADD R22, R22, 0x10 ;  /* 0x0000001016167836 */ /* 0x000fe20000000000 */
[----:B------:R-:W-:-:S04]  /*0d70*/  IADD3 R16, P1, PT, R16, 0x40, RZ ;  /* 0x0000004010107810 */ /* 0x000fc80007f3e0ff */
[----:B------:R-:W-:Y:S02]  /*0d80*/  ISETP.NE.AND P0, PT, R22, RZ, PT ;  /* 0x000000ff1600720c */ /* 0x000fe40003f05270 */
[----:B------:R-:W-:-:S11]  /*0d90*/  IADD3.X R17, PT, PT, RZ, R17, RZ, P1, !PT ;  /* 0x00000011ff117210 */ /* 0x000fd60000ffe4ff */
[----:B------:R-:W-:Y:S05]  /*0da0*/  @P0 BRA `(.L_x_20) ;  /* 0xfffffff4001c0947 */ /* 0x000fea000383ffff */
[----:B------:R-:W-:Y:S05]  /*0db0*/  BSYNC.RECONVERGENT B6 ;  /* 0x0000000000067941 */ /* 0x000fea0003800200 */
.L_x_3:
[----:B------:R-:W-:-:S09]  /*0dc0*/  UISETP.NE.AND UP0, UPT, UR43, URZ, UPT ;  /* 0x000000ff2b00728c */ /* 0x000fd2000bf05270 */
[----:B------:R-:W-:Y:S05]  /*0dd0*/  BRA.U !UP0, `(.L_x_21) ;  /* 0x0000000d086c7547 */ /* 0x000fea000b800000 */
[----:B------:R-:W2:Y:S01]  /*0de0*/  LDC R18, c[0x0][0x2f8] ;  /* 0x0000be00ff127b82 */ /* 0x000ea20000000800 */
[----:B------:R-:W-:-:S04]  /*0df0*/  UIADD3 UR4, UPT, UPT, UR43, -0x1, URZ ;  /* 0xffffffff2b047890 */ /* 0x000fc8000fffe0ff */
[----:B------:R-:W-:Y:S01]  /*0e00*/  UISETP.GE.U32.AND UP0, UPT, UR4, 0x7, UPT ;  /* 0x000000070400788c */ /* 0x000fe2000bf06070 */
[----:B--2---:R-:W-:-:S08]  /*0e10*/  IADD3 R18, PT, PT, -R18, UR38, RZ ;  /* 0x0000002612127c10 */ /* 0x004fd0000fffe1ff */
[----:B------:R-:W-:Y:S05]  /*0e20*/  BRA.U !UP0, `(.L_x_22) ;  /* 0x00000005088c7547 */ /* 0x000fea000b800000 */
[----:B------:R-:W2:Y:S01]  /*0e30*/  LDC.64 R8, c[0x0][0x380] ;  /* 0x0000e000ff087b82 */ /* 0x000ea20000000a00 */
[----:B------:R-:W-:Y:S01]  /*0e40*/  IMAD.IADD R3, R23, 0x1, R2 ;  /* 0x0000000117037824 */ /* 0x000fe200078e0202 */
[----:B------:R-:W-:Y:S01]  /*0e50*/  MOV R22, 0x0 ;  /* 0x0000000000167802 */ /* 0x000fe20000000f00 */
[----:B------:R-:W3:Y:S02]  /*0e60*/  LDCU.64 UR4, c[0x4][0x10] ;  /* 0x01000200ff0477ac */ /* 0x000ee40008000a00 */
[----:B--2---:R-:W-:-:S06]  /*0e70*/  IMAD.WIDE.U32 R8, R3, 0x4, R8 ;  /* 0x0000000403087825 */ /* 0x004fcc00078e0008 */
[----:B0-----:R-:W2:Y:S01]  /*0e80*/  LDG.E R8, desc[UR36][R8.64] ;  /* 0x0000002408087981 */ /* 0x001ea2000c1e1900 */
[----:B------:R0:W4:Y:S01]  /*0e90*/  LDC.64 R12, c[0x4][R22] ;  /* 0x01000000160c7b82 */ /* 0x0001220000000a00 */
[----:B---3--:R-:W-:Y:S01]  /*0ea0*/  IMAD.U32 R4, RZ, RZ, UR4 ;  /* 0x00000004ff047e24 */ /* 0x008fe2000f8e00ff */
[----:B------:R-:W-:Y:S01]  /*0eb0*/  MOV R6, UR38 ;  /* 0x0000002600067c02 */ /* 0x000fe20008000f00 */
[----:B------:R-:W-:Y:S02]  /*0ec0*/  IMAD.U32 R5, RZ, RZ, UR5 ;  /* 0x00000005ff057e24 */ /* 0x000fe4000f8e00ff */
[----:B------:R-:W-:Y:S01]  /*0ed0*/  IMAD.U32 R7, RZ, RZ, UR39 ;  /* 0x00000027ff077e24 */ /* 0x000fe2000f8e00ff */
[----:B--2---:R-:W2:Y:S02]  /*0ee0*/  F2F.F64.F32 R10, R8 ;  /* 0x00000008000a7310 */ /* 0x004ea40000201800 */
[----:B--2-4-:R0:W-:Y:S04]  /*0ef0*/  STL.64 [R18], R10 ;  /* 0x0000000a12007387 */ /* 0x0141e80000100a00 */
[----:B------:R-:W-:-:S07]  /*0f00*/  LEPC R20, `(.L_x_23) ;  /* 0x000000001014794e */ /* 0x000fce0000000000 */
[----:B01----:R-:W-:Y:S05]  /*0f10*/  CALL.ABS.NOINC R12 ;  /* 0x000000000c007343 */ /* 0x003fea0003c00000 */
.L_x_23:
[----:B------:R-:W0:Y:S01]  /*0f20*/  LDCU.64 UR4, c[0x0][0x380] ;  /* 0x00007000ff0477ac */ /* 0x000e220008000a00 */
[----:B------:R-:W-:-:S05]  /*0f30*/  IADD3 R0, P0, PT, R23, R2, RZ ;  /* 0x0000000217007210 */ /* 0x000fca0007f1e0ff */
[----:B------:R-:W-:Y:S01]  /*0f40*/  IMAD.X R3, RZ, RZ, RZ, P0 ;  /* 0x000000ffff037224 */ /* 0x000fe200000e06ff */
[----:B0-----:R-:W-:-:S04]  /*0f50*/  LEA R16, P0, R0, UR4, 0x2 ;  /* 0x0000000400107c11 */ /* 0x001fc8000f8010ff */
[----:B------:R-:W-:Y:S01]  /*0f60*/  LEA.HI.X R17, R0, UR5, R3, 0x2, P0 ;  /* 0x0000000500117c11 */ /* 0x000fe200080f1403 */
[----:B------:R0:W1:Y:S01]  /*0f70*/  LDC.64 R10, c[0x4][R22] ;  /* 0x01000000160a7b82 */ /* 0x0000620000000a00 */
[----:B------:R-:W2:Y:S03]  /*0f80*/  LDCU.64 UR4, c[0x4][0x10] ;  /* 0x01000200ff0477ac */ /* 0x000ea60008000a00 */
[----:B------:R-:W3:Y:S01]  /*0f90*/  LDG.E R0, desc[UR36][R16.64+0x4] ;  /* 0x0000042410007981 */ /* 0x000ee2000c1e1900 */
[----:B------:R-:W-:Y:S02]  /*0fa0*/  IMAD.U32 R6, RZ, RZ, UR38 ;  /* 0x00000026ff067e24 */ /* 0x000fe4000f8e00ff */
[----:B------:R-:W-:Y:S02]  /*0fb0*/  IMAD.U32 R7, RZ, RZ, UR39 ;  /* 0x00000027ff077e24 */ /* 0x000fe4000f8e00ff */
[----:B--2---:R-:W-:Y:S01]  /*0fc0*/  IMAD.U32 R4, RZ, RZ, UR4 ;  /* 0x00000004ff047e24 */ /* 0x004fe2000f8e00ff */
[----:B------:R-:W-:Y:S01]  /*0fd0*/  MOV R5, UR5 ;  /* 0x0000000500057c02 */ /* 0x000fe20008000f00 */
[----:B---3--:R-:W2:Y:S02]  /*0fe0*/  F2F.F64.F32 R8, R0 ;  /* 0x0000000000087310 */ /* 0x008ea40000201800 */
[----:B-12---:R0:W-:Y:S04]  /*0ff0*/  STL.64 [R18], R8 ;  /* 0x0000000812007387 */ /* 0x0061e80000100a00 */
[----:B------:R-:W-:-:S07]  /*1000*/  LEPC R20, `(.L_x_24) ;  /* 0x000000001014794e */ /* 0x000fce0000000000 */
[----:B0-----:R-:W-:Y:S05]  /*1010*/  CALL.ABS.NOINC R10 ;  /* 0x000000000a007343 */ /* 0x001fea0003c00000 */
.L_x_24:
        /* <DEDUP_REMOVED lines=12> */
.L_x_25:
        /* <DEDUP_REMOVED lines=11> */
.L_x_26:
        /* <DEDUP_REMOVED lines=11> */
.L_x_27:
        /* <DEDUP_REMOVED lines=11> */
.L_x_28:
        /* <DEDUP_REMOVED lines=11> */
.L_x_29:
        /* <DEDUP_REMOVED lines=11> */
.L_x_30:
[----:B------:R-:W-:-:S07]  /*1450*/  VIADD R2, R2, 0x8 ;  /* 0x0000000802027836 */ /* 0x000fce0000000000 */
.L_x_22:
[----:B------:R-:W-:-:S09]  /*1460*/  UISETP.NE.AND UP0, UPT, UR44, URZ, UPT ;  /* 0x000000ff2c00728c */ /* 0x000fd2000bf05270 */
[----:B------:R-:W-:Y:S05]  /*1470*/  BRA.U !UP0, `(.L_x_21) ;  /* 0x0000000508c47547 */ /* 0x000fea000b800000 */
[----:B------:R-:W-:-:S04]  /*1480*/  UIADD3 UR4, UPT, UPT, UR44, -0x1, URZ ;  /* 0xffffffff2c047890 */ /* 0x000fc8000fffe0ff */
[----:B------:R-:W-:-:S09]  /*1490*/  UISETP.GE.U32.AND UP0, UPT, UR4, 0x3, UPT ;  /* 0x000000030400788c */ /* 0x000fd2000bf06070 */
[----:B------:R-:W-:Y:S05]  /*14a0*/  BRA.U !UP0, `(.L_x_31) ;  /* 0x0000000108dc7547 */ /* 0x000fea000b800000 */
[----:B------:R-:W2:Y:S01]  /*14b0*/  LDC.64 R10, c[0x0][0x380] ;  /* 0x0000e000ff0a7b82 */ /* 0x000ea20000000a00 */
[----:B------:R-:W-:Y:S01]  /*14c0*/  IADD3 R3, PT, PT, R23, R2, RZ ;  /* 0x0000000217037210 */ /* 0x000fe20007ffe0ff */
[----:B------:R-:W3:Y:S04]  /*14d0*/  LDCU.64 UR4, c[0x4][0x10] ;  /* 0x01000200ff0477ac */ /* 0x000ee80008000a00 */
[----:B--2---:R-:W-:-:S05]  /*14e0*/  IMAD.WIDE.U32 R10, R3, 0x4, R10 ;  /* 0x00000004030a7825 */ /* 0x004fca00078e000a */
[----:B0-----:R-:W2:Y:S01]  /*14f0*/  LDG.E R0, desc[UR36][R10.64] ;  /* 0x000000240a007981 */ /* 0x001ea2000c1e1900 */
[----:B------:R-:W-:Y:S01]  /*1500*/  MOV R22, 0x0 ;  /* 0x0000000000167802 */ /* 0x000fe20000000f00 */
[----:B---3--:R-:W-:Y:S01]  /*1510*/  IMAD.U32 R4, RZ, RZ, UR4 ;  /* 0x00000004ff047e24 */ /* 0x008fe2000f8e00ff */
[----:B------:R-:W-:Y:S01]  /*1520*/  MOV R7, UR39 ;  /* 0x0000002700077c02 */ /* 0x000fe20008000f00 */
[----:B------:R-:W-:Y:S01]  /*1530*/  IMAD.U32 R5, RZ, RZ, UR5 ;  /* 0x00000005ff057e24 */ /* 0x000fe2000f8e00ff */
[----:B------:R0:W3:Y:S01]  /*1540*/  LDC.64 R12, c[0x4][R22] ;  /* 0x01000000160c7b82 */ /* 0x0000e20000000a00 */
[----:B------:R-:W-:Y:S01]  /*1550*/  IMAD.U32 R6, RZ, RZ, UR38 ;  /* 0x00000026ff067e24 */ /* 0x000fe2000f8e00ff */
[----:B--2---:R-:W2:Y:S02]  /*1560*/  F2F.F64.F32 R8, R0 ;  /* 0x0000000000087310 */ /* 0x004ea40000201800 */
[----:B--23--:R0:W-:Y:S04]  /*1570*/  STL.64 [R18], R8 ;  /* 0x0000000812007387 */ /* 0x00c1e80000100a00 */
[----:B------:R-:W-:-:S07]  /*1580*/  LEPC R20, `(.L_x_32) ;  /* 0x000000001014794e */ /* 0x000fce0000000000 */
[----:B01----:R-:W-:Y:S05]  /*1590*/  CALL.ABS.NOINC R12 ;  /* 0x000000000c007343 */ /* 0x003fea0003c00000 */
.L_x_32:
        /* <DEDUP_REMOVED lines=8> */
[----:B------:R-:W-:Y:S01]  /*1620*/  MOV R6, UR38 ;  /* 0x0000002600067c02 */ /* 0x000fe20008000f00 */
[----:B------:R-:W-:Y:S02]  /*1630*/  IMAD.U32 R7, RZ, RZ, UR39 ;  /* 0x00000027ff077e24 */ /* 0x000fe4000f8e00ff */
[----:B--2---:R-:W-:Y:S02]  /*1640*/  IMAD.U32 R4, RZ, RZ, UR4 ;  /* 0x00000004ff047e24 */ /* 0x004fe4000f8e00ff */
[----:B------:R-:W-:Y:S01]  /*1650*/  IMAD.U32 R5, RZ, RZ, UR5 ;  /* 0x00000005ff057e24 */ /* 0x000fe2000f8e00ff */
[----:B---3--:R-:W2:Y:S02]  /*1660*/  F2F.F64.F32 R8, R0 ;  /* 0x0000000000087310 */ /* 0x008ea40000201800 */
[----:B-12---:R0:W-:Y:S04]  /*1670*/  STL.64 [R18], R8 ;  /* 0x0000000812007387 */ /* 0x0061e80000100a00 */
[----:B------:R-:W-:-:S07]  /*1680*/  LEPC R20, `(.L_x_33) ;  /* 0x000000001014794e */ /* 0x000fce0000000000 */
[----:B0-----:R-:W-:Y:S05]  /*1690*/  CALL.ABS.NOINC R10 ;  /* 0x000000000a007343 */ /* 0x001fea0003c00000 */
.L_x_33:
[----:B------:R-:W2:Y:S01]  /*16a0*/  LDG.E R0, desc[UR36][R16.64+0x8] ;  /* 0x0000082410007981 */ /* 0x000ea2000c1e1900 */
[----:B------:R-:W-:Y:S01]  /*16b0*/  MOV R22, 0x0 ;  /* 0x0000000000167802 */ /* 0x000fe20000000f00 */
[----:B------:R-:W0:Y:S01]  /*16c0*/  LDCU.64 UR4, c[0x4][0x10] ;  /* 0x01000200ff0477ac */ /* 0x000e220008000a00 */
[----:B------:R-:W-:Y:S01]  /*16d0*/  MOV R6, UR38 ;  /* 0x0000002600067c02 */ /* 0x000fe20008000f00 */
[----:B------:R-:W-:Y:S01]  /*16e0*/  IMAD.U32 R7, RZ, RZ, UR39 ;  /* 0x00000027ff077e24 */ /* 0x000fe2000f8e00ff */
[----:B------:R1:W3:Y:S01]  /*16f0*/  LDC.64 R8, c[0x4][R22] ;  /* 0x0100000016087b82 */ /* 0x0002e20000000a00 */
[----:B0-----:R-:W-:Y:S02]  /*1700*/  IMAD.U32 R4, RZ, RZ, UR4 ;  /* 0x00000004ff047e24 */ /* 0x001fe4000f8e00ff */
[----:B------:R-:W-:Y:S01]  /*1710*/  IMAD.U32 R5, RZ, RZ, UR5 ;  /* 0x00000005ff057e24 */ /* 0x000fe2000f8e00ff */
[----:B--2---:R-:W0:Y:S02]  /*1720*/  F2F.F64.F32 R10, R0 ;  /* 0x00000000000a7310 */ /* 0x004e240000201800 */
[----:B0--3--:R1:W-:Y:S04]  /*1730*/  STL.64 [R18], R10 ;  /* 0x0000000a12007387 */ /* 0x0093e80000100a00 */
[----:B------:R-:W-:-:S07]  /*1740*/  LEPC R20, `(.L_x_34) ;  /* 0x000000001014794e */ /* 0x000fce0000000000 */
[----:B-1----:R-:W-:Y:S05]  /*1750*/  CALL.ABS.NOINC R8 ;  /* 0x0000000008007343 */ /* 0x002fea0003c00000 */
.L_x_34:
[----:B------:R-:W2:Y:S01]  /*1760*/  LDG.E R16, desc[UR36][R16.64+0xc] ;  /* 0x00000c2410107981 */ /* 0x000ea2000c1e1900 */
[----:B------:R0:W1:Y:S01]  /*1770*/  LDC.64 R10, c[0x4][R22] ;  /* 0x01000000160a7b82 */ /* 0x0000620000000a00 */
[----:B------:R-:W3:Y:S01]  /*1780*/  LDCU.64 UR4, c[0x4][0x10] ;  /* 0x01000200ff0477ac */ /* 0x000ee20008000a00 */
[----:B------:R-:W-:Y:S01]  /*1790*/  MOV R6, UR38 ;  /* 0x0000002600067c02 */ /* 0x000fe20008000f00 */
[----:B------:R-:W-:Y:S02]  /*17a0*/  IMAD.U32 R7, RZ, RZ, UR39 ;  /* 0x00000027ff077e24 */ /* 0x000fe4000f8e00ff */
[----:B---3--:R-:W-:Y:S02]  /*17b0*/  IMAD.U32 R4, RZ, RZ, UR4 ;  /* 0x00000004ff047e24 */ /* 0x008fe4000f8e00ff */
[----:B------:R-:W-:Y:S01]  /*17c0*/  IMAD.U32 R5, RZ, RZ, UR5 ;  /* 0x00000005ff057e24 */ /* 0x000fe2000f8e00ff */
[----:B--2---:R-:W2:Y:S02]  /*17d0*/  F2F.F64.F32 R8, R16 ;  /* 0x0000001000087310 */ /* 0x004ea40000201800 */
[----:B-12---:R0:W-:Y:S04]  /*17e0*/  STL.64 [R18], R8 ;  /* 0x0000000812007387 */ /* 0x0061e80000100a00 */
[----:B------:R-:W-:-:S07]  /*17f0*/  LEPC R20, `(.L_x_35) ;  /* 0x000000001014794e */ /* 0x000fce0000000000 */
[----:B0-----:R-:W-:Y:S05]  /*1800*/  CALL.ABS.NOINC R10 ;  /* 0x000000000a007343 */ /* 0x001fea0003c00000 */
.L_x_35:
[----:B------:R-:W-:-:S07]  /*1810*/  VIADD R2, R2, 0x4 ;  /* 0x0000000402027836 */ /* 0x000fce0000000000 */
.L_x_31:
[----:B------:R-:W-:-:S09]  /*1820*/  UISETP.NE.AND UP0, UPT, UR40, URZ, UPT ;  /* 0x000000ff2800728c */ /* 0x000fd2000bf05270 */
[----:B------:R-:W-:Y:S05]  /*1830*/  BRA.U !UP0, `(.L_x_21) ;  /* 0x0000000108d47547 */ /* 0x000fea000b800000 */
[----:B------:R-:W2:Y:S01]  /*1840*/  LDC.64 R10, c[0x0][0x380] ;  /* 0x0000e000ff0a7b82 */ /* 0x000ea20000000a00 */
[----:B------:R-:W-:Y:S01]  /*1850*/  IMAD.IADD R3, R23, 0x1, R2 ;  /* 0x0000000117037824 */ /* 0x000fe200078e0202 */
[----:B------:R-:W-:Y:S01]  /*1860*/  MOV R8, 0x0 ;  /* 0x0000000000087802 */ /* 0x000fe20000000f00 */
[----:B------:R-:W3:Y:S02]  /*1870*/  LDCU.64 UR4, c[0x4][0x10] ;  /* 0x01000200ff0477ac */ /* 0x000ee40008000a00 */
[----:B--2---:R-:W-:-:S06]  /*1880*/  IMAD.WIDE.U32 R10, R3, 0x4, R10 ;  /* 0x00000004030a7825 */ /* 0x004fcc00078e000a */
[----:B0-----:R-:W2:Y:S01]  /*1890*/  LDG.E R10, desc[UR36][R10.64] ;  /* 0x000000240a0a7981 */ /* 0x001ea2000c1e1900 */
[----:B------:R-:W0:Y:S01]  /*18a0*/  LDC.64 R8, c[0x4][R8] ;  /* 0x0100000008087b82 */ /* 0x000e220000000a00 */
[----:B------:R-:W-:Y:S01]  /*18b0*/  MOV R16, UR40 ;  /* 0x0000002800107c02 */ /* 0x000fe20008000f00 */
[----:B---3--:R-:W-:Y:S01]  /*18c0*/  IMAD.U32 R4, RZ, RZ, UR4 ;  /* 0x00000004ff047e24 */ /* 0x008fe2000f8e00ff */
[----:B------:R-:W-:Y:S01]  /*18d0*/  MOV R7, UR39 ;  /* 0x0000002700077c02 */ /* 0x000fe20008000f00 */
[----:B------:R-:W-:Y:S01]  /*18e0*/  IMAD.U32 R5, RZ, RZ, UR5 ;  /* 0x00000005ff057e24 */ /* 0x000fe2000f8e00ff */
[----:B------:R-:W-:Y:S01]  /*18f0*/  ISETP.NE.AND P0, PT, R16, 0x1, PT ;  /* 0x000000011000780c */ /* 0x000fe20003f05270 */
[----:B------:R-:W-:-:S03]  /*1900*/  IMAD.U32 R6, RZ, RZ, UR38 ;  /* 0x00000026ff067e24 */ /* 0x000fc6000f8e00ff */
[----:B------:R-:W-:Y:S01]  /*1910*/  P2R R0, PR, RZ, 0x1 ;  /* 0x00000001ff007803 */ /* 0x000fe20000000000 */
[----:B--2---:R-:W2:Y:S02]  /*1920*/  F2F.F64.F32 R12, R10 ;  /* 0x0000000a000c7310 */ /* 0x004ea40000201800 */
[----:B0-2---:R2:W-:Y:S06]  /*1930*/  STL.64 [R18], R12 ;  /* 0x0000000c12007387 */ /* 0x0055ec0000100a00 */
[----:B------:R-:W-:-:S07]  /*1940*/  LEPC R20, `(.L_x_36) ;  /* 0x000000001014794e */ /* 0x000fce0000000000 */
[----:B-12---:R-:W-:Y:S05]  /*1950*/  CALL.ABS.NOINC R8 ;  /* 0x0000000008007343 */ /* 0x006fea0003c00000 */
.L_x_36:
[----:B------:R-:W-:-:S13]  /*1960*/  ISETP.NE.AND P6, PT, R16, 0x1, PT ;  /* 0x000000011000780c */ /* 0x000fda0003fc5270 */
[----:B------:R-:W-:Y:S05]  /*1970*/  @!P6 BRA `(.L_x_21) ;  /* 0x000000000084e947 */ /* 0x000fea0003800000 */
[----:B------:R-:W0:Y:S01]  /*1980*/  LDCU.64 UR4, c[0x0][0x380] ;  /* 0x00007000ff0477ac */ /* 0x000e220008000a00 */
[----:B------:R-:W-:-:S05]  /*1990*/  IADD3 R2, P0, PT, R23, R2, RZ ;  /* 0x0000000217027210 */ /* 0x000fca0007f1e0ff */
[----:B------:R-:W-:Y:S01]  /*19a0*/  IMAD.X R3, RZ, RZ, RZ, P0 ;  /* 0x000000ffff037224 */ /* 0x000fe200000e06ff */
[----:B0-----:R-:W-:-:S04]  /*19b0*/  LEA R16, P0, R2, UR4, 0x2 ;  /* 0x0000000402107c11 */ /* 0x001fc8000f8010ff */
[----:B------:R-:W-:Y:S01]  /*19c0*/  LEA.HI.X R17, R2, UR5, R3, 0x2, P0 ;  /* 0x0000000502117c11 */ /* 0x000fe200080f1403 */
[----:B------:R-:W0:Y:S04]  /*19d0*/  LDCU.64 UR4, c[0x4][0x10] ;  /* 0x01000200ff0477ac */ /* 0x000e280008000a00 */
[----:B------:R-:W2:Y:S01]  /*19e0*/  LDG.E R0, desc[UR36][R16.64+0x4] ;  /* 0x0000042410007981 */ /* 0x000ea2000c1e1900 */
[----:B------:R-:W-:Y:S01]  /*19f0*/  MOV R2, 0x0 ;  /* 0x0000000000027802 */ /* 0x000fe20000000f00 */
[----:B------:R-:W-:Y:S02]  /*1a00*/  IMAD.U32 R22, RZ, RZ, UR40 ;  /* 0x00000028ff167e24 */ /* 0x000fe4000f8e00ff */
[----:B------:R-:W-:Y:S01]  /*1a10*/  IMAD.U32 R6, RZ, RZ, UR38 ;  /* 0x00000026ff067e24 */ /* 0x000fe2000f8e00ff */
[----:B------:R1:W3:Y:S01]  /*1a20*/  LDC.64 R8, c[0x4][R2] ;  /* 0x0100000002087b82 */ /* 0x0002e20000000a00 */
[----:B------:R-:W-:Y:S01]  /*1a30*/  IMAD.U32 R7, RZ, RZ, UR39 ;  /* 0x00000027ff077e24 */ /* 0x000fe2000f8e00ff */
[----:B------:R-:W-:Y:S01]  /*1a40*/  ISETP.NE.AND P0, PT, R22, 0x2, PT ;  /* 0x000000021600780c */ /* 0x000fe20003f05270 */
[----:B0-----:R-:W-:Y:S01]  /*1a50*/  IMAD.U32 R4, RZ, RZ, UR4 ;  /* 0x00000004ff047e24 */ /* 0x001fe2000f8e00ff */
[----:B------:R-:W-:Y:S01]  /*1a60*/  MOV R5, UR5 ;  /* 0x0000000500057c02 */ /* 0x000fe20008000f00 */
[----:B--2---:R0:W2:Y:S02]  /*1a70*/  F2F.F64.F32 R10, R0 ;  /* 0x00000000000a7310 */ /* 0x0040a40000201800 */
[----:B0-----:R-:W-:Y:S01]  /*1a80*/  P2R R0, PR, RZ, 0x1 ;  /* 0x00000001ff007803 */ /* 0x001fe20000000000 */
[----:B--23--:R1:W-:Y:S07]  /*1a90*/  STL.64 [R18], R10 ;  /* 0x0000000a12007387 */ /* 0x00c3ee0000100a00 */
[----:B------:R-:W-:-:S07]  /*1aa0*/  LEPC R20, `(.L_x_37) ;  /* 0x000000001014794e */ /* 0x000fce0000000000 */
[----:B-1----:R-:W-:Y:S05]  /*1ab0*/  CALL.ABS.NOINC R8 ;  /* 0x0000000008007343 */ /* 0x002fea0003c00000 */
.L_x_37:
[----:B------:R-:W-:-:S13]  /*1ac0*/  ISETP.NE.AND P6, PT, R22, 0x2, PT ;  /* 0x000000021600780c */ /* 0x000fda0003fc5270 */
[----:B------:R-:W-:Y:S05]  /*1ad0*/  @!P6 BRA `(.L_x_21) ;  /* 0x00000000002ce947 */ /* 0x000fea0003800000 */
[----:B------:R-:W2:Y:S01]  /*1ae0*/  LDG.E R16, desc[UR36][R16.64+0x8] ;  /* 0x0000082410107981 */ /* 0x000ea2000c1e1900 */
[----:B------:R-:W0:Y:S01]  /*1af0*/  LDC.64 R2, c[0x4][R2] ;  /* 0x0100000002027b82 */ /* 0x000e220000000a00 */
[----:B------:R-:W1:Y:S01]  /*1b00*/  LDCU.64 UR4, c[0x4][0x10] ;  /* 0x01000200ff0477ac */ /* 0x000e620008000a00 */
[----:B------:R-:W-:Y:S01]  /*1b10*/  IMAD.U32 R6, RZ, RZ, UR38 ;  /* 0x00000026ff067e24 */ /* 0x000fe2000f8e00ff */
[----:B------:R-:W-:Y:S02]  /*1b20*/  MOV R7, UR39 ;  /* 0x0000002700077c02 */ /* 0x000fe40008000f00 */
[----:B-1----:R-:W-:Y:S01]  /*1b30*/  MOV R4, UR4 ;  /* 0x0000000400047c02 */ /* 0x002fe20008000f00 */
[----:B------:R-:W-:Y:S01]  /*1b40*/  IMAD.U32 R5, RZ, RZ, UR5 ;  /* 0x00000005ff057e24 */ /* 0x000fe2000f8e00ff */
[----:B--2---:R-:W1:Y:S02]  /*1b50*/  F2F.F64.F32 R8, R16 ;  /* 0x0000001000087310 */ /* 0x004e640000201800 */
[----:B01----:R1:W-:Y:S04]  /*1b60*/  STL.64 [R18], R8 ;  /* 0x0000000812007387 */ /* 0x0033e80000100a00 */
[----:B------:R-:W-:-:S07]  /*1b70*/  LEPC R20, `(.L_x_21) ;  /* 0x000000001014794e */ /* 0x000fce0000000000 */
[----:B-1----:R-:W-:Y:S05]  /*1b80*/  CALL.ABS.NOINC R2 ;  /* 0x0000000002007343 */ /* 0x002fea0003c00000 */
.L_x_21:
[----:B------:R-:W-:Y:S01]  /*1b90*/  MOV R0, 0x0 ;  /* 0x0000000000007802 */ /* 0x000fe20000000f00 */
[----:B------:R-:W2:Y:S01]  /*1ba0*/  LDCU.64 UR4, c[0x4][0x18] ;  /* 0x01000300ff0477ac */ /* 0x000ea20008000a00 */
[----:B------:R-:W-:Y:S02]  /*1bb0*/  CS2R R6, SRZ ;  /* 0x0000000000067805 */ /* 0x000fe4000001ff00 */
[----:B------:R3:W4:Y:S01]  /*1bc0*/  LDC.64 R2, c[0x4][R0] ;  /* 0x0100000000027b82 */ /* 0x0007220000000a00 */
[----:B--2---:R-:W-:Y:S02]  /*1bd0*/  IMAD.U32 R4, RZ, RZ, UR4 ;  /* 0x00000004ff047e24 */ /* 0x004fe4000f8e00ff */
[----:B---3--:R-:W-:-:S07]  /*1be0*/  IMAD.U32 R5, RZ, RZ, UR5 ;  /* 0x00000005ff057e24 */ /* 0x008fce000f8e00ff */
[----:B------:R-:W-:-:S07]  /*1bf0*/  LEPC R20, `(.L_x_38) ;  /* 0x000000001014794e */ /* 0x000fce0000000000 */
[----:B01--4-:R-:W-:Y:S05]  /*1c00*/  CALL.ABS.NOINC R2 ;  /* 0x0000000002007343 */ /* 0x013fea0003c00000 */
.L_x_38:
[----:B------:R-:W0:Y:S01]  /*1c10*/  LDCU UR4, c[0x0][0x388] ;  /* 0x00007100ff0477ac */ /* 0x000e220008000800 */
[----:B------:R-:W-:-:S04]  /*1c20*/  IADD3 R19, PT, PT, R19, 0x1, RZ ;  /* 0x0000000113137810 */ /* 0x000fc80007ffe0ff */
[----:B0-----:R-:W-:-:S13]  /*1c30*/  ISETP.NE.AND P0, PT, R19, UR4, PT ;  /* 0x0000000413007c0c */ /* 0x001fda000bf05270 */
[----:B------:R-:W-:Y:S05]  /*1c40*/  @P0 BRA `(.L_x_39) ;  /* 0xffffffe400400947 */ /* 0x000fea000383ffff */
[----:B------:R-:W-:Y:S05]  /*1c50*/  BSYNC.RECONVERGENT B7 ;  /* 0x0000000000077941 */ /* 0x000fea0003800200 */
.L_x_2:
[----:B------:R-:W-:Y:S05]  /*1c60*/  BRA `(.L_x_40) ;  /* 0x0000000000e47947 */ /* 0x000fea0003800000 */
.L_x_1:
[----:B------:R-:W-:Y:S02]  /*1c70*/  UISETP.GE.U32.AND UP0, UPT, UR36, 0x4, UPT ;  /* 0x000000042400788c */ /* 0x000fe4000bf06070 */
[----:B------:R-:W-:-:S07]  /*1c80*/  ULOP3.LUT UR37, UR36, 0x3, URZ, 0xc0, !UPT ;  /* 0x0000000324257892 */ /* 0x000fce000f8ec0ff */
[----:B------:R-:W-:Y:S05]  /*1c90*/  BRA.U !UP0, `(.L_x_41) ;  /* 0x0000000108987547 */ /* 0x000fea000b800000 */
[----:B------:R-:W-:Y:S01]  /*1ca0*/  BSSY.RECONVERGENT B6, `(.L_x_41) ;  /* 0x0000025000067945 */ /* 0x000fe20003800200 */
[----:B------:R-:W-:Y:S01]  /*1cb0*/  IMAD.MOV.U32 R16, RZ, RZ, RZ ;  /* 0x000000ffff107224 */ /* 0x000fe200078e00ff */
[----:B------:R-:W-:-:S12]  /*1cc0*/  ULOP3.LUT UR36, UR36, 0x7ffffffc, URZ, 0xc0, !UPT ;  /* 0x7ffffffc24247892 */ /* 0x000fd8000f8ec0ff */
.L_x_46:
[----:B------:R-:W-:Y:S01]  /*1cd0*/  MOV R2, 0x0 ;  /* 0x0000000000027802 */ /* 0x000fe20000000f00 */
[----:B------:R-:W0:Y:S01]  /*1ce0*/  LDCU.64 UR4, c[0x4][0x18] ;  /* 0x01000300ff0477ac */ /* 0x000e220008000a00 */
[----:B------:R-:W-:Y:S01]  /*1cf0*/  VIADD R16, R16, 0x4 ;  /* 0x0000000410107836 */ /* 0x000fe20000000000 */
[----:B------:R-:W-:Y:S01]  /*1d00*/  CS2R R6, SRZ ;  /* 0x0000000000067805 */ /* 0x000fe2000001ff00 */
[----:B------:R1:W2:Y:S03]  /*1d10*/  LDC.64 R8, c[0x4][R2] ;  /* 0x0100000002087b82 */ /* 0x0002a60000000a00 */
[----:B------:R-:W-:-:S04]  /*1d20*/  ISETP.NE.AND P0, PT, R16, UR36, PT ;  /* 0x0000002410007c0c */ /* 0x000fc8000bf05270 */
[----:B------:R-:W-:Y:S02]  /*1d30*/  P2R R17, PR, RZ, 0x1 ;  /* 0x00000001ff117803 */ /* 0x000fe40000000000 */
[----:B0-----:R-:W-:Y:S01]  /*1d40*/  MOV R4, UR4 ;  /* 0x0000000400047c02 */ /* 0x001fe20008000f00 */
[----:B-1----:R-:W-:-:S07]  /*1d50*/  IMAD.U32 R5, RZ, RZ, UR5 ;  /* 0x00000005ff057e24 */ /* 0x002fce000f8e00ff */
[----:B------:R-:W-:-:S07]  /*1d60*/  LEPC R20, `(.L_x_42) ;  /* 0x000000001014794e */ /* 0x000fce0000000000 */
[----:B--2---:R-:W-:Y:S05]  /*1d70*/  CALL.ABS.NOINC R8 ;  /* 0x0000000008007343 */ /* 0x004fea0003c00000 */
.L_x_42:
[----:B------:R0:W1:Y:S01]  /*1d80*/  LDC.64 R8, c[0x4][R2] ;  /* 0x0100000002087b82 */ /* 0x0000620000000a00 */
[----:B------:R-:W2:Y:S01]  /*1d90*/  LDCU.64 UR4, c[0x4][0x18] ;  /* 0x01000300ff0477ac */ /* 0x000ea20008000a00 */
[----:B------:R-:W-:Y:S01]  /*1da0*/  CS2R R6, SRZ ;  /* 0x0000000000067805 */ /* 0x000fe2000001ff00 */
[----:B--2---:R-:W-:Y:S01]  /*1db0*/  IMAD.U32 R4, RZ, RZ, UR4 ;  /* 0x00000004ff047e24 */ /* 0x004fe2000f8e00ff */
[----:B0-----:R-:W-:-:S07]  /*1dc0*/  MOV R5, UR5 ;  /* 0x0000000500057c02 */ /* 0x001fce0008000f00 */
[----:B------:R-:W-:-:S07]  /*1dd0*/  LEPC R20, `(.L_x_43) ;  /* 0x000000001014794e */ /* 0x000fce0000000000 */
[----:B-1----:R-:W-:Y:S05]  /*1de0*/  CALL.ABS.NOINC R8 ;  /* 0x0000000008007343 */ /* 0x002fea0003c00000 */
.L_x_43:
[----:B------:R0:W1:Y:S01]  /*1df0*/  LDC.64 R8, c[0x4][R2] ;  /* 0x0100000002087b82 */ /* 0x0000620000000a00 */
[----:B------:R-:W2:Y:S01]  /*1e00*/  LDCU.64 UR4, c[0x4][0x18] ;  /* 0x01000300ff0477ac */ /* 0x000ea20008000a00 */
[----:B------:R-:W-:Y:S01]  /*1e10*/  CS2R R6, SRZ ;  /* 0x0000000000067805 */ /* 0x000fe2000001ff00 */
[----:B--2---:R-:W-:Y:S02]  /*1e20*/  IMAD.U32 R4, RZ, RZ, UR4 ;  /* 0x00000004ff047e24 */ /* 0x004fe4000f8e00ff */
[----:B0-----:R-:W-:-:S07]  /*1e30*/  IMAD.U32 R5, RZ, RZ, UR5 ;  /* 0x00000005ff057e24 */ /* 0x001fce000f8e00ff */
[----:B------:R-:W-:-:S07]  /*1e40*/  LEPC R20, `(.L_x_44) ;  /* 0x000000001014794e */ /* 0x000fce0000000000 */
[----:B-1----:R-:W-:Y:S05]  /*1e50*/  CALL.ABS.NOINC R8 ;  /* 0x0000000008007343 */ /* 0x002fea0003c00000 */
.L_x_44:
[----:B------:R-:W0:Y:S01]  /*1e60*/  LDC.64 R2, c[0x4][R2] ;  /* 0x0100000002027b82 */ /* 0x000e220000000a00 */
[----:B------:R-:W1:Y:S01]  /*1e70*/  LDCU.64 UR4, c[0x4][0x18] ;  /* 0x01000300ff0477ac */ /* 0x000e620008000a00 */
[----:B------:R-:W-:Y:S02]  /*1e80*/  CS2R R6, SRZ ;  /* 0x0000000000067805 */ /* 0x000fe4000001ff00 */
[----:B-1----:R-:W-:Y:S01]  /*1e90*/  MOV R4, UR4 ;  /* 0x0000000400047c02 */ /* 0x002fe20008000f00 */
[----:B------:R-:W-:-:S07]  /*1ea0*/  IMAD.U32 R5, RZ, RZ, UR5 ;  /* 0x00000005ff057e24 */ /* 0x000fce000f8e00ff */
[----:B------:R-:W-:-:S07]  /*1eb0*/  LEPC R20, `(.L_x_45) ;  /* 0x000000001014794e */ /* 0x000fce0000000000 */
[----:B0-----:R-:W-:Y:S05]  /*1ec0*/  CALL.ABS.NOINC R2 ;  /* 0x0000000002007343 */ /* 0x001fea0003c00000 */
.L_x_45:
[----:B------:R-:W-:-:S13]  /*1ed0*/  ISETP.NE.AND P6, PT, R17, RZ, PT ;  /* 0x000000ff1100720c */ /* 0x000fda0003fc5270 */
[----:B------:R-:W-:Y:S05]  /*1ee0*/  @P6 BRA `(.L_x_46) ;  /* 0xfffffffc00786947 */ /* 0x000fea000383ffff */
[----:B------:R-:W-:Y:S05]  /*1ef0*/  BSYNC.RECONVERGENT B6 ;  /* 0x0000000000067941 */ /* 0x000fea0003800200 */
.L_x_41:
[----:B------:R-:W-:-:S09]  /*1f00*/  UISETP.NE.AND UP0, UPT, UR37, URZ, UPT ;  /* 0x000000ff2500728c */ /* 0x000fd2000bf05270 */
[----:B------:R-:W-:Y:S05]  /*1f10*/  BRA.U !UP0, `(.L_x_40) ;  /* 0x0000000108387547 */ /* 0x000fea000b800000 */
[----:B------:R-:W-:-:S07]  /*1f20*/  IMAD.MOV.U32 R16, RZ, RZ, RZ ;  /* 0x000000ffff107224 */ /* 0x000fce00078e00ff */
.L_x_48:
[----:B------:R-:W0:Y:S01]  /*1f30*/  LDCU.64 UR4, c[0x4][0x18] ;  /* 0x01000300ff0477ac */ /* 0x000e220008000a00 */
[----:B------:R-:W-:Y:S02]  /*1f40*/  IADD3 R16, PT, PT, R16, 0x1, RZ ;  /* 0x0000000110107810 */ /* 0x000fe40007ffe0ff */
[----:B------:R-:W-:Y:S02]  /*1f50*/  CS2R R6, SRZ ;  /* 0x0000000000067805 */ /* 0x000fe4000001ff00 */
[----:B------:R-:W-:Y:S02]  /*1f60*/  MOV R0, 0x0 ;  /* 0x0000000000007802 */ /* 0x000fe40000000f00 */
[----:B------:R-:W-:Y:S02]  /*1f70*/  ISETP.NE.AND P0, PT, R16, UR37, PT ;  /* 0x0000002510007c0c */ /* 0x000fe4000bf05270 */
[----:B------:R1:W2:Y:S02]  /*1f80*/  LDC.64 R2, c[0x4][R0] ;  /* 0x0100000000027b82 */ /* 0x0002a40000000a00 */
[----:B-1----:R-:W-:Y:S01]  /*1f90*/  P2R R0, PR, RZ, 0x1 ;  /* 0x00000001ff007803 */ /* 0x002fe20000000000 */
[----:B0-----:R-:W-:-:S02]  /*1fa0*/  IMAD.U32 R4, RZ, RZ, UR4 ;  /* 0x00000004ff047e24 */ /* 0x001fc4000f8e00ff */
[----:B------:R-:W-:-:S07]  /*1fb0*/  IMAD.U32 R5, RZ, RZ, UR5 ;  /* 0x00000005ff057e24 */ /* 0x000fce000f8e00ff */
[----:B------:R-:W-:-:S07]  /*1fc0*/  LEPC R20, `(.L_x_47) ;  /* 0x000000001014794e */ /* 0x000fce0000000000 */
[----:B--2---:R-:W-:Y:S05]  /*1fd0*/  CALL.ABS.NOINC R2 ;  /* 0x0000000002007343 */ /* 0x004fea0003c00000 */
.L_x_47:
[----:B------:R-:W-:-:S13]  /*1fe0*/  ISETP.NE.AND P6, PT, R16, UR37, PT ;  /* 0x0000002510007c0c */ /* 0x000fda000bfc5270 */
[----:B------:R-:W-:Y:S05]  /*1ff0*/  @P6 BRA `(.L_x_48) ;  /* 0xfffffffc00cc6947 */ /* 0x000fea000383ffff */
.L_x_40:
[----:B------:R-:W-:Y:S05]  /*2000*/  BSYNC.RECONVERGENT B8 ;  /* 0x0000000000087941 */ /* 0x000fea0003800200 */
.L_x_0:
[----:B------:R-:W-:Y:S01]  /*2010*/  MOV R0, 0x0 ;  /* 0x0000000000007802 */ /* 0x000fe20000000f00 */
[----:B------:R-:W0:Y:S01]  /*2020*/  LDCU.64 UR4, c[0x4][0x18] ;  /* 0x01000300ff0477ac */ /* 0x000e220008000a00 */
[----:B------:R-:W-:Y:S02]  /*2030*/  CS2R R6, SRZ ;  /* 0x0000000000067805 */ /* 0x000fe4000001ff00 */
[----:B------:R1:W2:Y:S01]  /*2040*/  LDC.64 R2, c[0x4][R0] ;  /* 0x0100000000027b82 */ /* 0x0002a20000000a00 */
[----:B0-----:R-:W-:Y:S01]  /*2050*/  MOV R4, UR4 ;  /* 0x0000000400047c02 */ /* 0x001fe20008000f00 */
[----:B-1----:R-:W-:-:S07]  /*2060*/  IMAD.U32 R5, RZ, RZ, UR5 ;  /* 0x00000005ff057e24 */ /* 0x002fce000f8e00ff */
[----:B------:R-:W-:-:S07]  /*2070*/  LEPC R20, `(.L_x_49) ;  /* 0x000000001014794e */ /* 0x000fce0000000000 */
[----:B--2---:R-:W-:Y:S05]  /*2080*/  CALL.ABS.NOINC R2 ;  /* 0x0000000002007343 */ /* 0x004fea0003c00000 */
.L_x_49:
[----:B------:R-:W-:Y:S05]  /*2090*/  EXIT ;  /* 0x000000000000794d */ /* 0x000fea0003800000 */
.L_x_50:
[----:B------:R-:W-:-:S00]  /*20a0*/  BRA `(.L_x_50) ;  /* 0xfffffffc00fc7947 */ /* 0x000fc0000383ffff */
[----:B------:R-:W-:-:S00]  /*20b0*/  NOP ;  /* 0x0000000000007918 */ /* 0x000fc00000000000 */
        /* <DEDUP_REMOVED lines=12> */
.L_x_173:


//--------------------- .text._Z9printLossPfii    --------------------------
	.section	.text._Z9printLossPfii,"ax",@progbits
	.align	128
        .global         _Z9printLossPfii
        .type           _Z9printLossPfii,@function
        .size           _Z9printLossPfii,(.L_x_174 - _Z9printLossPfii)
        .other          _Z9printLossPfii,@"STO_CUDA_ENTRY STV_DEFAULT"
_Z9printLossPfii:
.text._Z9printLossPfii:
[----:B------:R-:W0:Y:S08]  /*0000*/  LDC R1, c[0x0][0x37c] ;  /* 0x0000df00ff017b82 */ /* 0x000e300000000800 */
[----:B------:R-:W1:Y:S01]  /*0010*/  LDC.64 R2, c[0x0][0x380] ;  /* 0x0000e000ff027b82 */ /* 0x000e620000000a00 */
[----:B------:R-:W1:Y:S01]  /*0020*/  LDCU.64 UR4, c[0x0][0x358] ;  /* 0x00006b00ff0477ac */ /* 0x000e620008000a00 */
[----:B0-----:R-:W-:Y:S01]  /*0030*/  VIADD R1, R1, 0xfffffff8 ;  /* 0xfffffff801017836 */ /* 0x001fe20000000000 */
[----:B------:R-:W0:Y:S01]  /*0040*/  LDCU.64 UR6, c[0x4][0x8] ;  /* 0x01000100ff0677ac */ /* 0x000e220008000a00 */
[----:B-1----:R-:W2:Y:S01]  /*0050*/  LDG.E R0, desc[UR4][R2.64] ;  /* 0x0000000402007981 */ /* 0x002ea2000c1e1900 */
[----:B------:R-:W-:Y:S01]  /*0060*/  MOV R10, 0x0 ;  /* 0x00000000000a7802 */ /* 0x000fe20000000f00 */
[----:B------:R-:W1:Y:S01]  /*0070*/  LDCU UR4, c[0x0][0x2f8] ;  /* 0x00005f00ff0477ac */ /* 0x000e620008000800 */
[----:B0-----:R-:W-:Y:S01]  /*0080*/  IMAD.U32 R4, RZ, RZ, UR6 ;  /* 0x00000006ff047e24 */ /* 0x001fe2000f8e00ff */
[----:B------:R-:W-:Y:S01]  /*0090*/  MOV R5, UR7 ;  /* 0x0000000700057c02 */ /* 0x000fe20008000f00 */
[----:B------:R-:W0:Y:S02]  /*00a0*/  LDCU UR5, c[0x0][0x2fc] ;  /* 0x00005f80ff0577ac */ /* 0x000e240008000800 */
[----:B------:R-:W3:Y:S01]  /*00b0*/  LDC.64 R10, c[0x4][R10] ;  /* 0x010000000a0a7b82 */ /* 0x000ee20000000a00 */
[----:B-1----:R-:W-:-:S05]  /*00c0*/  IADD3 R6, P0, PT, R1, UR4, RZ ;  /* 0x0000000401067c10 */ /* 0x002fca000ff1e0ff */
[----:B0-----:R-:W-:Y:S02]  /*00d0*/  IMAD.X R7, RZ, RZ, UR5, P0 ;  /* 0x00000005ff077e24 */ /* 0x001fe400080e06ff */
[----:B--2---:R-:W-:-:S04]  /*00e0*/  FMUL R0, R0, 1000 ;  /* 0x447a000000007820 */ /* 0x004fc80000400000 */
[----:B------:R-:W0:Y:S02]  /*00f0*/  F2F.F64.F32 R8, R0 ;  /* 0x0000000000087310 */ /* 0x000e240000201800 */
[----:B0--3--:R0:W-:Y:S02]  /*0100*/  STL.64 [R1], R8 ;  /* 0x0000000801007387 */ /* 0x0091e40000100a00 */
[----:B------:R-:W-:-:S07]  /*0110*/  LEPC R20, `(.L_x_51) ;  /* 0x000000001014794e */ /* 0x000fce0000000000 */
[----:B0-----:R-:W-:Y:S05]  /*0120*/  CALL.ABS.NOINC R10 ;  /* 0x000000000a007343 */ /* 0x001fea0003c00000 */
.L_x_51:
[----:B------:R-:W-:Y:S05]  /*0130*/  EXIT ;  /* 0x000000000000794d */ /* 0x000fea0003800000 */
.L_x_52:
        /* <DEDUP_REMOVED lines=12> */
.L_x_174:


//--------------------- .text._Z18updateBiasesKernelPfS_fi --------------------------
	.section	.text._Z18updateBiasesKernelPfS_fi,"ax",@progbits
	.align	128
        .global         _Z18updateBiasesKernelPfS_fi
        .type           _Z18updateBiasesKernelPfS_fi,@function
        .size           _Z18updateBiasesKernelPfS_fi,(.L_x_175 - _Z18updateBiasesKernelPfS_fi)
        .other          _Z18updateBiasesKernelPfS_fi,@"STO_CUDA_ENTRY STV_DEFAULT"
_Z18updateBiasesKernelPfS_fi:
.text._Z18updateBiasesKernelPfS_fi:
[----:B------:R-:W-:Y:S01]  /*0000*/  LDC R1, c[0x0][0x37c] ;  /* 0x0000df00ff017b82 */ /* 0x000fe20000000800 */
[----:B------:R-:W0:Y:S07]  /*0010*/  S2R R0, SR_TID.X ;  /* 0x0000000000007919 */ /* 0x000e2e0000002100 */
[----:B------:R-:W0:Y:S01]  /*0020*/  S2UR UR4, SR_CTAID.X ;  /* 0x00000000000479c3 */ /* 0x000e220000002500 */
[----:B------:R-:W1:Y:S07]  /*0030*/  LDCU UR5, c[0x0][0x394] ;  /* 0x00007280ff0577ac */ /* 0x000e6e0008000800 */
[----:B------:R-:W0:Y:S02]  /*0040*/  LDC R7, c[0x0][0x360] ;  /* 0x0000d800ff077b82 */ /* 0x000e240000000800 */
[----:B0-----:R-:W-:-:S05]  /*0050*/  IMAD R7, R7, UR4, R0 ;  /* 0x0000000407077c24 */ /* 0x001fca000f8e0200 */
[----:B-1----:R-:W-:-:S13]  /*0060*/  ISETP.GE.AND P0, PT, R7, UR5, PT ;  /* 0x0000000507007c0c */ /* 0x002fda000bf06270 */
[----:B------:R-:W-:Y:S05]  /*0070*/  @P0 EXIT ;  /* 0x000000000000094d */ /* 0x000fea0003800000 */
[----:B------:R-:W0:Y:S01]  /*0080*/  LDC.64 R2, c[0x0][0x388] ;  /* 0x0000e200ff027b82 */ /* 0x000e220000000a00 */
[----:B------:R-:W1:Y:S01]  /*0090*/  LDCU.64 UR4, c[0x0][0x358] ;  /* 0x00006b00ff0477ac */ /* 0x000e620008000a00 */
[----:B------:R-:W2:Y:S06]  /*00a0*/  LDCU UR6, c[0x0][0x390] ;  /* 0x00007200ff0677ac */ /* 0x000eac0008000800 */
[----:B------:R-:W3:Y:S01]  /*00b0*/  LDC.64 R4, c[0x0][0x380] ;  /* 0x0000e000ff047b82 */ /* 0x000ee20000000a00 */
[----:B0-----:R-:W-:-:S06]  /*00c0*/  IMAD.WIDE R2, R7, 0x4, R2 ;  /* 0x0000000407027825 */ /* 0x001fcc00078e0202 */
[----:B-1----:R-:W2:Y:S01]  /*00d0*/  LDG.E R2, desc[UR4][R2.64] ;  /* 0x0000000402027981 */ /* 0x002ea2000c1e1900 */
[----:B---3--:R-:W-:-:S05]  /*00e0*/  IMAD.WIDE R4, R7, 0x4, R4 ;  /* 0x0000000407047825 */ /* 0x008fca00078e0204 */
[----:B------:R-:W2:Y:S02]  /*00f0*/  LDG.E R7, desc[UR4][R4.64] ;  /* 0x0000000404077981 */ /* 0x000ea4000c1e1900 */
[----:B--2---:R-:W-:-:S05]  /*0100*/  FFMA R7, -R2, UR6, R7 ;  /* 0x0000000602077c23 */ /* 0x004fca0008000107 */
[----:B------:R-:W-:Y:S01]  /*0110*/  STG.E desc[UR4][R4.64], R7 ;  /* 0x0000000704007986 */ /* 0x000fe2000c101904 */
[----:B------:R-:W-:Y:S05]  /*0120*/  EXIT ;  /* 0x000000000000794d */ /* 0x000fea0003800000 */
.L_x_53:
        /* <DEDUP_REMOVED lines=13> */
.L_x_175:


//--------------------- .text._Z19updateWeightsKernelPfS_fi --------------------------
	.section	.text._Z19updateWeightsKernelPfS_fi,"ax",@progbits
	.align	128
        .global         _Z19updateWeightsKernelPfS_fi
        .type           _Z19updateWeightsKernelPfS_fi,@function
        .size           _Z19updateWeightsKernelPfS_fi,(.L_x_176 - _Z19updateWeightsKernelPfS_fi)
        .other          _Z19updateWeightsKernelPfS_fi,@"STO_CUDA_ENTRY STV_DEFAULT"
_Z19updateWeightsKernelPfS_fi:
.text._Z19updateWeightsKernelPfS_fi:
        /* <DEDUP_REMOVED lines=19> */
.L_x_54:
        /* <DEDUP_REMOVED lines=13> */
.L_x_176:


//--------------------- .text._Z20ActivationDerivativePfS_S_iii --------------------------
	.section	.text._Z20ActivationDerivativePfS_S_iii,"ax",@progbits
	.align	128
        .global         _Z20ActivationDerivativePfS_S_iii
        .type           _Z20ActivationDerivativePfS_S_iii,@function
        .size           _Z20ActivationDerivativePfS_S_iii,(.L_x_177 - _Z20ActivationDerivativePfS_S_iii)
        .other          _Z20ActivationDerivativePfS_S_iii,@"STO_CUDA_ENTRY STV_DEFAULT"
_Z20ActivationDerivativePfS_S_iii:
.text._Z20ActivationDerivativePfS_S_iii:
[----:B------:R-:W-:Y:S01]  /*0000*/  LDC R1, c[0x0][0x37c] ;  /* 0x0000df00ff017b82 */ /* 0x000fe20000000800 */
[----:B------:R-:W0:Y:S01]  /*0010*/  S2R R0, SR_CTAID.Y ;  /* 0x0000000000007919 */ /* 0x000e220000002600 */
[----:B------:R-:W0:Y:S01]  /*0020*/  LDCU UR4, c[0x0][0x364] ;  /* 0x00006c80ff0477ac */ /* 0x000e220008000800 */
[----:B------:R-:W0:Y:S01]  /*0030*/  S2R R3, SR_TID.Y ;  /* 0x0000000000037919 */ /* 0x000e220000002200 */
[----:B------:R-:W1:Y:S01]  /*0040*/  LDCU UR5, c[0x0][0x360] ;  /* 0x00006c00ff0577ac */ /* 0x000e620008000800 */
[----:B------:R-:W1:Y:S01]  /*0050*/  S2R R2, SR_CTAID.X ;  /* 0x0000000000027919 */ /* 0x000e620000002500 */
[----:B------:R-:W2:Y:S01]  /*0060*/  LDCU UR7, c[0x0][0x39c] ;  /* 0x00007380ff0777ac */ /* 0x000ea20008000800 */
[----:B------:R-:W1:Y:S01]  /*0070*/  S2R R5, SR_TID.X ;  /* 0x0000000000057919 */ /* 0x000e620000002100 */
[----:B------:R-:W3:Y:S01]  /*0080*/  LDCU UR6, c[0x0][0x3a0] ;  /* 0x00007400ff0677ac */ /* 0x000ee20008000800 */
[----:B0-----:R-:W-:-:S05]  /*0090*/  IMAD R0, R0, UR4, R3 ;  /* 0x0000000400007c24 */ /* 0x001fca000f8e0203 */
[----:B--2---:R-:W-:Y:S01]  /*00a0*/  ISETP.GE.AND P0, PT, R0, UR7, PT ;  /* 0x0000000700007c0c */ /* 0x004fe2000bf06270 */
[----:B-1----:R-:W-:-:S04]  /*00b0*/  IMAD R3, R2, UR5, R5 ;  /* 0x0000000502037c24 */ /* 0x002fc8000f8e0205 */
[----:B---3--:R-:W-:Y:S01]  /*00c0*/  IMAD R7, R0, UR6, R3 ;  /* 0x0000000600077c24 */ /* 0x008fe2000f8e0203 */
[----:B------:R-:W-:-:S13]  /*00d0*/  ISETP.GE.OR P0, PT, R3, UR6, P0 ;  /* 0x0000000603007c0c */ /* 0x000fda0008706670 */
[----:B------:R-:W-:Y:S05]  /*00e0*/  @P0 EXIT ;  /* 0x000000000000094d */ /* 0x000fea0003800000 */
[----:B------:R-:W0:Y:S01]  /*00f0*/  LDCU UR6, c[0x0][0x398] ;  /* 0x00007300ff0677ac */ /* 0x000e220008000800 */
[----:B------:R-:W1:Y:S01]  /*0100*/  LDCU.64 UR4, c[0x0][0x358] ;  /* 0x00006b00ff0477ac */ /* 0x000e620008000a00 */
[----:B0-----:R-:W-:-:S09]  /*0110*/  UISETP.NE.AND UP0, UPT, UR6, 0x1, UPT ;  /* 0x000000010600788c */ /* 0x001fd2000bf05270 */
[----:B-1----:R-:W-:Y:S05]  /*0120*/  BRA.U !UP0, `(.L_x_55) ;  /* 0x0000000108347547 */ /* 0x002fea000b800000 */
[----:B------:R-:W-:-:S13]  /*0130*/  ISETP.NE.AND P0, PT, RZ, UR6, PT ;  /* 0x00000006ff007c0c */ /* 0x000fda000bf05270 */
[----:B------:R-:W-:Y:S05]  /*0140*/  @P0 EXIT ;  /* 0x000000000000094d */ /* 0x000fea0003800000 */
[----:B------:R-:W0:Y:S08]  /*0150*/  LDC.64 R2, c[0x0][0x390] ;  /* 0x0000e400ff027b82 */ /* 0x000e300000000a00 */
[----:B------:R-:W1:Y:S01]  /*0160*/  LDC.64 R4, c[0x0][0x380] ;  /* 0x0000e000ff047b82 */ /* 0x000e620000000a00 */
[----:B0-----:R-:W-:-:S06]  /*0170*/  IMAD.WIDE R2, R7, 0x4, R2 ;  /* 0x0000000407027825 */ /* 0x001fcc00078e0202 */
[----:B------:R-:W2:Y:S01]  /*0180*/  LDG.E R2, desc[UR4][R2.64] ;  /* 0x0000000402027981 */ /* 0x000ea2000c1e1900 */
[----:B-1----:R-:W-:-:S05]  /*0190*/  IMAD.WIDE R4, R7, 0x4, R4 ;  /* 0x0000000407047825 */ /* 0x002fca00078e0204 */
[----:B------:R-:W3:Y:S01]  /*01a0*/  LDG.E R0, desc[UR4][R4.64] ;  /* 0x0000000404007981 */ /* 0x000ee2000c1e1900 */
[----:B--2---:R-:W-:-:S04]  /*01b0*/  FADD R7, -R2, 1 ;  /* 0x3f80000002077421 */ /* 0x004fc80000000100 */
[----:B------:R-:W-:-:S04]  /*01c0*/  FMUL R7, R2, R7 ;  /* 0x0000000702077220 */ /* 0x000fc80000400000 */
[----:B---3--:R-:W-:-:S05]  /*01d0*/  FMUL R7, R7, R0 ;  /* 0x0000000007077220 */ /* 0x008fca0000400000 */
[----:B------:R-:W-:Y:S01]  /*01e0*/  STG.E desc[UR4][R4.64], R7 ;  /* 0x0000000704007986 */ /* 0x000fe2000c101904 */
[----:B------:R-:W-:Y:S05]  /*01f0*/  EXIT ;  /* 0x000000000000794d */ /* 0x000fea0003800000 */
.L_x_55:
[----:B------:R-:W0:Y:S08]  /*0200*/  LDC.64 R2, c[0x0][0x388] ;  /* 0x0000e200ff027b82 */ /* 0x000e300000000a00 */
[----:B------:R-:W1:Y:S01]  /*0210*/  LDC.64 R4, c[0x0][0x380] ;  /* 0x0000e000ff047b82 */ /* 0x000e620000000a00 */
[----:B0-----:R-:W-:-:S06]  /*0220*/  IMAD.WIDE R2, R7, 0x4, R2 ;  /* 0x0000000407027825 */ /* 0x001fcc00078e0202 */
[----:B------:R-:W2:Y:S01]  /*0230*/  LDG.E R2, desc[UR4][R2.64] ;  /* 0x0000000402027981 */ /* 0x000ea2000c1e1900 */
[----:B-1----:R-:W-:-:S05]  /*0240*/  IMAD.WIDE R4, R7, 0x4, R4 ;  /* 0x0000000407047825 */ /* 0x002fca00078e0204 */
[----:B------:R-:W3:Y:S01]  /*0250*/  LDG.E R7, desc[UR4][R4.64] ;  /* 0x0000000404077981 */ /* 0x000ee2000c1e1900 */
[----:B--2---:R-:W-:-:S05]  /*0260*/  FSET.BF.GT.AND R0, R2, RZ, PT ;  /* 0x000000ff0200720a */ /* 0x004fca0003804000 */
[----:B---3--:R-:W-:-:S05]  /*0270*/  FMUL R7, R0, R7 ;  /* 0x0000000700077220 */ /* 0x008fca0000400000 */
[----:B------:R-:W-:Y:S01]  /*0280*/  STG.E desc[UR4][R4.64], R7 ;  /* 0x0000000704007986 */ /* 0x000fe2000c101904 */
[----:B------:R-:W-:Y:S05]  /*0290*/  EXIT ;  /* 0x000000000000794d */ /* 0x000fea0003800000 */
.L_x_56:
        /* <DEDUP_REMOVED lines=14> */
.L_x_177:


//--------------------- .text._Z18ComputeOutputErrorPfS_S_S_iiiS_ii --------------------------
	.section	.text._Z18ComputeOutputErrorPfS_S_S_iiiS_ii,"ax",@progbits
	.align	128
        .global         _Z18ComputeOutputErrorPfS_S_S_iiiS_ii
        .type           _Z18ComputeOutputErrorPfS_S_S_iiiS_ii,@function
        .size           _Z18ComputeOutputErrorPfS_S_S_iiiS_ii,(.L_x_168 - _Z18ComputeOutputErrorPfS_S_S_iiiS_ii)
        .other          _Z18ComputeOutputErrorPfS_S_S_iiiS_ii,@"STO_CUDA_ENTRY STV_DEFAULT"
_Z18ComputeOutputErrorPfS_S_S_iiiS_ii:
.text._Z18ComputeOutputErrorPfS_S_S_iiiS_ii:
        /* <DEDUP_REMOVED lines=15> */
[----:B------:R-:W0:Y:S01]  /*00f0*/  LDC R4, c[0x0][0x3bc] ;  /* 0x0000ef00ff047b82 */ /* 0x000e220000000800 */
[----:B------:R-:W-:Y:S01]  /*0100*/  MOV R3, 0xffffffff ;  /* 0xffffffff00037802 */ /* 0x000fe20000000f00 */
[----:B------:R-:W1:Y:S03]  /*0110*/  LDCU.64 UR4, c[0x0][0x358] ;  /* 0x00006b00ff0477ac */ /* 0x000e660008000a00 */
[----:B0-----:R-:W-:-:S04]  /*0120*/  VIADDMNMX.U32 R0, R4, R3, 0x2, PT ;  /* 0x0000000204007446 */ /* 0x001fc80003800003 */
[----:B------:R-:W-:-:S04]  /*0130*/  SHF.L.U32 R0, R0, 0x2, RZ ;  /* 0x0000000200007819 */ /* 0x000fc800000006ff */
[----:B------:R-:W0:Y:S02]  /*0140*/  LDC R2, c[0x2][R0] ;  /* 0x0080000000027b82 */ /* 0x000e240000000800 */
[----:B0-----:R-:W-:-:S04]  /*0150*/  SHF.R.S32.HI R3, RZ, 0x1f, R2 ;  /* 0x0000001fff037819 */ /* 0x001fc80000011402 */
.L_x_164:
[----:B-1----:R-:W-:Y:S05]  /*0160*/  BRX R2 -0x170                                                           (*"BRANCH_TARGETS .L_x_165,.L_x_166,.L_x_167"*) ;  /* 0xfffffffc02a47949 */ /* 0x002fea000383ffff */
.L_x_167:
[----:B------:R-:W-:-:S13]  /*0170*/  ISETP.NE.AND P0, PT, R4, RZ, PT ;  /* 0x000000ff0400720c */ /* 0x000fda0003f05270 */
[----:B------:R-:W-:Y:S05]  /*0180*/  @P0 BRA `(.L_x_57) ;  /* 0x00000014008c0947 */ /* 0x000fea0003800000 */
[----:B------:R-:W0:Y:S08]  /*0190*/  LDC.64 R4, c[0x0][0x380] ;  /* 0x0000e000ff047b82 */ /* 0x000e300000000a00 */
[----:B------:R-:W1:Y:S08]  /*01a0*/  LDC.64 R8, c[0x0][0x388] ;  /* 0x0000e200ff087b82 */ /* 0x000e700000000a00 */
[----:B------:R-:W2:Y:S01]  /*01b0*/  LDC.64 R10, c[0x0][0x390] ;  /* 0x0000e400ff0a7b82 */ /* 0x000ea20000000a00 */
[----:B0-----:R-:W-:-:S05]  /*01c0*/  IMAD.WIDE R4, R6, 0x4, R4 ;  /* 0x0000000406047825 */ /* 0x001fca00078e0204 */
[----:B------:R-:W3:Y:S01]  /*01d0*/  LDG.E R0, desc[UR4][R4.64] ;  /* 0x0000000404007981 */ /* 0x000ee2000c1e1900 */
[----:B-1----:R-:W-:-:S05]  /*01e0*/  IMAD.WIDE R8, R6, 0x4, R8 ;  /* 0x0000000406087825 */ /* 0x002fca00078e0208 */
[----:B------:R-:W3:Y:S01]  /*01f0*/  LDG.E R3, desc[UR4][R8.64] ;  /* 0x0000000408037981 */ /* 0x000ee2000c1e1900 */
[----:B--2---:R-:W-:-:S04]  /*0200*/  IMAD.WIDE R10, R6, 0x4, R10 ;  /* 0x00000004060a7825 */ /* 0x004fc800078e020a */
[----:B---3--:R-:W-:-:S04]  /*0210*/  FADD R0, R0, -R3 ;  /* 0x8000000300007221 */ /* 0x008fc80000000000 */
[----:B------:R-:W-:-:S05]  /*0220*/  FADD R7, R0, R0 ;  /* 0x0000000000077221 */ /* 0x000fca0000000000 */
[----:B------:R0:W-:Y:S04]  /*0230*/  STG.E desc[UR4][R10.64], R7 ;  /* 0x000000070a007986 */ /* 0x0001e8000c101904 */
[----:B------:R-:W2:Y:S04]  /*0240*/  LDG.E R0, desc[UR4][R4.64] ;  /* 0x0000000404007981 */ /* 0x000ea8000c1e1900 */
[----:B------:R-:W2:Y:S01]  /*0250*/  LDG.E R13, desc[UR4][R8.64] ;  /* 0x00000004080d7981 */ /* 0x000ea2000c1e1900 */
[----:B------:R-:W1:Y:S01]  /*0260*/  LDC.64 R2, c[0x0][0x3b0] ;  /* 0x0000ec00ff027b82 */ /* 0x000e620000000a00 */
[----:B------:R-:W-:Y:S01]  /*0270*/  BSSY.RECONVERGENT B0, `(.L_x_58) ;  /* 0x0000046000007945 */ /* 0x000fe20003800200 */
[----:B--2---:R-:W-:-:S05]  /*0280*/  FADD R0, R0, -R13 ;  /* 0x8000000d00007221 */ /* 0x004fca0000000000 */
[----:B------:R-:W-:Y:S01]  /*0290*/  FSETP.NEU.AND P0, PT, R0, 1, PT ;  /* 0x3f8000000000780b */ /* 0x000fe20003f0d000 */
[----:B------:R-:W-:-:S12]  /*02a0*/  HFMA2 R13, -RZ, RZ, 1.875, 0 ;  /* 0x3f800000ff0d7431 */ /* 0x000fd800000001ff */
[----:B01----:R-:W-:Y:S05]  /*02b0*/  @!P0 BRA `(.L_x_59) ;  /* 0x0000000400048947 */ /* 0x003fea0003800000 */
[----:B------:R-:W-:-:S13]  /*02c0*/  FSETP.NAN.AND P0, PT, |R0|, |R0|, PT ;  /* 0x400000000000720b */ /* 0x000fda0003f08200 */
[----:B------:R-:W-:Y:S01]  /*02d0*/  @P0 FADD R13, R0, 2 ;  /* 0x40000000000d0421 */ /* 0x000fe20000000000 */
[----:B------:R-:W-:Y:S06]  /*02e0*/  @P0 BRA `(.L_x_59) ;  /* 0x0000000000f80947 */ /* 0x000fec0003800000 */
[C---:B------:R-:W-:Y:S01]  /*02f0*/  FMUL R5, |R0|.reuse, 16777216 ;  /* 0x4b80000000057820 */ /* 0x040fe20000400200 */
[----:B------:R-:W-:Y:S02]  /*0300*/  FSETP.GEU.AND P0, PT, |R0|, 1.175494350822287508e-38, PT ;  /* 0x008000000000780b */ /* 0x000fe40003f0e200 */
[----:B------:R-:W-:Y:S02]  /*0310*/  MOV R12, 0x3a2c32e4 ;  /* 0x3a2c32e4000c7802 */ /* 0x000fe40000000f00 */
[----:B------:R-:W-:-:S04]  /*0320*/  FSEL R5, R5, |R0|, !P0 ;  /* 0x4000000005057208 */ /* 0x000fc80004000000 */
[----:B------:R-:W-:-:S04]  /*0330*/  IADD3 R4, PT, PT, R5, -0x3f3504f3, RZ ;  /* 0xc0cafb0d05047810 */ /* 0x000fc80007ffe0ff */
[----:B------:R-:W-:-:S04]  /*0340*/  LOP3.LUT R4, R4, 0xff800000, RZ, 0xc0, !PT ;  /* 0xff80000004047812 */ /* 0x000fc800078ec0ff */
[-C--:B------:R-:W-:Y:S02]  /*0350*/  IADD3 R5, PT, PT, R5, -R4.reuse, RZ ;  /* 0x8000000405057210 */ /* 0x080fe40007ffe0ff */
[----:B------:R-:W-:-:S03]  /*0360*/  I2FP.F32.S32 R4, R4 ;  /* 0x0000000400047245 */ /* 0x000fc60000201400 */
[C---:B------:R-:W-:Y:S01]  /*0370*/  FADD R8, R5.reuse, 1 ;  /* 0x3f80000005087421 */ /* 0x040fe20000000000 */
[----:B------:R-:W-:Y:S01]  /*0380*/  FADD R7, R5, -1 ;  /* 0xbf80000005077421 */ /* 0x000fe20000000000 */
[----:B------:R-:W-:Y:S02]  /*0390*/  FSEL R5, RZ, -24, P0 ;  /* 0xc1c00000ff057808 */ /* 0x000fe40000000000 */
[----:B------:R-:W-:Y:S01]  /*03a0*/  FSETP.NEU.AND P0, PT, |R0|, +INF , PT ;  /* 0x7f8000000000780b */ /* 0x000fe20003f0d200 */
[----:B------:R-:W-:Y:S01]  /*03b0*/  FADD R9, R7, R7 ;  /* 0x0000000707097221 */ /* 0x000fe20000000000 */
[----:B------:R-:W0:Y:S01]  /*03c0*/  MUFU.RCP R8, R8 ;  /* 0x0000000800087308 */ /* 0x000e220000001000 */
[----:B------:R-:W-:Y:S01]  /*03d0*/  FFMA R4, R4, 1.1920928955078125e-07, R5 ;  /* 0x3400000004047823 */ /* 0x000fe20000000005 */
[----:B------:R-:W-:-:S13]  /*03e0*/  FSETP.NEU.AND P0, PT, R0, RZ, P0 ;  /* 0x000000ff0000720b */ /* 0x000fda000070d000 */
[----:B------:R-:W-:Y:S01]  /*03f0*/  @!P0 FADD R0, R0, R0 ;  /* 0x0000000000008221 */ /* 0x000fe20000000000 */
[----:B0-----:R-:W-:-:S04]  /*0400*/  FMUL R9, R8, R9 ;  /* 0x0000000908097220 */ /* 0x001fc80000400000 */
[----:B------:R-:W-:Y:S01]  /*0410*/  FADD R10, R7, -R9 ;  /* 0x80000009070a7221 */ /* 0x000fe20000000000 */
[CC--:B------:R-:W-:Y:S01]  /*0420*/  FMUL R5, R9.reuse, R9.reuse ;  /* 0x0000000909057220 */ /* 0x0c0fe20000400000 */
[----:B------:R-:W-:Y:S02]  /*0430*/  FFMA R11, R9, 1.4426950216293334961, R4 ;  /* 0x3fb8aa3b090b7823 */ /* 0x000fe40000000004 */
[----:B------:R-:W-:Y:S01]  /*0440*/  FADD R10, R10, R10 ;  /* 0x0000000a0a0a7221 */ /* 0x000fe20000000000 */
[----:B------:R-:W-:Y:S01]  /*0450*/  FFMA R12, R5, R12, 0.0032181653659790754318 ;  /* 0x3b52e7db050c7423 */ /* 0x000fe2000000000c */
[----:B------:R-:W-:Y:S02]  /*0460*/  FADD R4, R4, -R11 ;  /* 0x8000000b04047221 */ /* 0x000fe40000000000 */
[----:B------:R-:W-:Y:S01]  /*0470*/  FFMA R7, R7, -R9, R10 ;  /* 0x8000000907077223 */ /* 0x000fe2000000000a */
[----:B------:R-:W-:Y:S01]  /*0480*/  FFMA R12, R5, R12, 0.018033718690276145935 ;  /* 0x3c93bb73050c7423 */ /* 0x000fe2000000000c */
[----:B------:R-:W-:-:S02]  /*0490*/  FFMA R4, R9, 1.4426950216293334961, R4 ;  /* 0x3fb8aa3b09047823 */ /* 0x000fc40000000004 */
[----:B------:R-:W-:Y:S01]  /*04a0*/  FMUL R7, R8, R7 ;  /* 0x0000000708077220 */ /* 0x000fe20000400000 */
[----:B------:R-:W-:-:S03]  /*04b0*/  FFMA R12, R5, R12, 0.12022458761930465698 ;  /* 0x3df6384f050c7423 */ /* 0x000fc6000000000c */
[----:B------:R-:W-:Y:S01]  /*04c0*/  FFMA R4, R7, 1.4426950216293334961, R4 ;  /* 0x3fb8aa3b07047823 */ /* 0x000fe20000000004 */
[----:B------:R-:W-:-:S03]  /*04d0*/  FMUL R12, R5, R12 ;  /* 0x0000000c050c7220 */ /* 0x000fc60000400000 */
[----:B------:R-:W-:Y:S01]  /*04e0*/  FFMA R8, R9, 1.9251366722983220825e-08, R4 ;  /* 0x32a55e3409087823 */ /* 0x000fe20000000004 */
[----:B------:R-:W-:-:S04]  /*04f0*/  FMUL R4, R12, 3 ;  /* 0x404000000c047820 */ /* 0x000fc80000400000 */
[----:B------:R-:W-:-:S04]  /*0500*/  FFMA R7, R7, R4, R8 ;  /* 0x0000000407077223 */ /* 0x000fc80000000008 */
[----:B------:R-:W-:Y:S01]  /*0510*/  FFMA R12, R9, R12, R7 ;  /* 0x0000000c090c7223 */ /* 0x000fe20000000007 */
[----:B------:R-:W-:-:S03]  /*0520*/  HFMA2 R7, -RZ, RZ, 0.64013671875, -15.109375 ;  /* 0x391fcb8eff077431 */ /* 0x000fc600000001ff */
[----:B------:R-:W-:-:S04]  /*0530*/  FADD R4, R11, R12 ;  /* 0x0000000c0b047221 */ /* 0x000fc80000000000 */
[----:B------:R-:W-:Y:S01]  /*0540*/  FMUL R5, R4, 2 ;  /* 0x4000000004057820 */ /* 0x000fe20000400000 */
[----:B------:R-:W-:-:S03]  /*0550*/  FADD R11, -R11, R4 ;  /* 0x000000040b0b7221 */ /* 0x000fc60000000100 */
[----:B------:R-:W0:Y:S01]  /*0560*/  FRND R8, R5 ;  /* 0x0000000500087307 */ /* 0x000e220000201000 */
[----:B------:R-:W-:Y:S01]  /*0570*/  FADD R11, R12, -R11 ;  /* 0x8000000b0c0b7221 */ /* 0x000fe20000000000 */
[----:B------:R-:W-:Y:S01]  /*0580*/  FFMA R4, R4, 2, -R5 ;  /* 0x4000000004047823 */ /* 0x000fe20000000805 */
[----:B------:R-:W-:-:S03]  /*0590*/  FSETP.GT.AND P2, PT, |R5|, 152, PT ;  /* 0x431800000500780b */ /* 0x000fc60003f44200 */
[----:B------:R-:W-:Y:S02]  /*05a0*/  FFMA R11, R11, 2, R4 ;  /* 0x400000000b0b7823 */ /* 0x000fe40000000004 */
[----:B------:R-:W1:Y:S01]  /*05b0*/  F2I.NTZ R10, R5 ;  /* 0x00000005000a7305 */ /* 0x000e620000203100 */
[----:B0-----:R-:W-:Y:S01]  /*05c0*/  FADD R4, R5, -R8 ;  /* 0x8000000805047221 */ /* 0x001fe20000000000 */
[----:B------:R-:W-:-:S03]  /*05d0*/  FSETP.GT.AND P1, PT, R8, RZ, PT ;  /* 0x000000ff0800720b */ /* 0x000fc60003f24000 */
[----:B------:R-:W-:-:S04]  /*05e0*/  FADD R4, R4, R11 ;  /* 0x0000000b04047221 */ /* 0x000fc80000000000 */
[----:B------:R-:W-:-:S04]  /*05f0*/  FFMA R7, R4, R7, 0.0013391353422775864601 ;  /* 0x3aaf85ed04077423 */ /* 0x000fc80000000007 */
[----:B------:R-:W-:-:S04]  /*0600*/  FFMA R7, R4, R7, 0.0096188392490148544312 ;  /* 0x3c1d985604077423 */ /* 0x000fc80000000007 */
[----:B------:R-:W-:-:S04]  /*0610*/  FFMA R7, R4, R7, 0.055503588169813156128 ;  /* 0x3d6357bb04077423 */ /* 0x000fc80000000007 */
[C---:B------:R-:W-:Y:S01]  /*0620*/  FFMA R9, R4.reuse, R7, 0.24022644758224487305 ;  /* 0x3e75fdec04097423 */ /* 0x040fe20000000007 */
[----:B------:R-:W-:Y:S02]  /*0630*/  SEL R7, RZ, 0x83000000, P1 ;  /* 0x83000000ff077807 */ /* 0x000fe40000800000 */
[----:B------:R-:W-:Y:S01]  /*0640*/  FSETP.GEU.AND P1, PT, R5, RZ, PT ;  /* 0x000000ff0500720b */ /* 0x000fe20003f2e000 */
[----:B------:R-:W-:Y:S01]  /*0650*/  FFMA R9, R4, R9, 0.69314718246459960938 ;  /* 0x3f31721804097423 */ /* 0x000fe20000000009 */
[----:B------:R-:W-:Y:S02]  /*0660*/  IADD3 R8, PT, PT, R7, 0x7f000000, RZ ;  /* 0x7f00000007087810 */ /* 0x000fe40007ffe0ff */
[----:B-1----:R-:W-:Y:S01]  /*0670*/  LEA R10, R10, -R7, 0x17 ;  /* 0x800000070a0a7211 */ /* 0x002fe200078eb8ff */
[----:B------:R-:W-:Y:S01]  /*0680*/  FFMA R9, R4, R9, 1 ;  /* 0x3f80000004097423 */ /* 0x000fe20000000009 */
[----:B------:R-:W-:-:S03]  /*0690*/  FSEL R13, RZ, +INF , !P1 ;  /* 0x7f800000ff0d7808 */ /* 0x000fc60004800000 */
[----:B------:R-:W-:-:S04]  /*06a0*/  FMUL R9, R8, R9 ;  /* 0x0000000908097220 */ /* 0x000fc80000400000 */
[----:B------:R-:W-:Y:S01]  /*06b0*/  @!P2 FMUL R13, R10, R9 ;  /* 0x000000090a0da220 */ /* 0x000fe20000400000 */
[----:B------:R-:W-:-:S07]  /*06c0*/  @!P0 LOP3.LUT R13, R0, 0x7fffffff, RZ, 0xc0, !PT ;  /* 0x7fffffff000d8812 */ /* 0x000fce00078ec0ff */
.L_x_59:
[----:B------:R-:W-:Y:S05]  /*06d0*/  BSYNC.RECONVERGENT B0 ;  /* 0x0000000000007941 */ /* 0x000fea0003800200 */
.L_x_58:
[----:B------:R0:W-:Y:S01]  /*06e0*/  REDG.E.ADD.F32.FTZ.RN.STRONG.GPU desc[UR4][R2.64], R13 ;  /* 0x0000000d020079a6 */ /* 0x0001e2000c12f304 */
[----:B------:R-:W-:Y:S05]  /*06f0*/  BRA `(.L_x_57) ;  /* 0x0000001000307947 */ /* 0x000fea0003800000 */
.L_x_165:
[----:B------:R-:W0:Y:S01]  /*0700*/  LDC.64 R2, c[0x0][0x380] ;  /* 0x0000e000ff027b82 */ /* 0x000e220000000a00 */
[----:B------:R-:W1:Y:S01]  /*0710*/  LDCU UR6, c[0x0][0x3a0] ;  /* 0x00007400ff0677ac */ /* 0x000e620008000800 */
[----:B0-----:R-:W-:-:S05]  /*0720*/  IMAD.WIDE R4, R6, 0x4, R2 ;  /* 0x0000000406047825 */ /* 0x001fca00078e0202 */
[----:B------:R-:W2:Y:S01]  /*0730*/  LDG.E R0, desc[UR4][R4.64] ;  /* 0x0000000404007981 */ /* 0x000ea2000c1e1900 */
[----:B-1----:R-:W-:Y:S01]  /*0740*/  UISETP.NE.AND UP0, UPT, UR6, 0x3, UPT ;  /* 0x000000030600788c */ /* 0x002fe2000bf05270 */
[----:B--2---:R-:W-:-:S04]  /*0750*/  FMNMX R3, R0, 1.0000000116860974231e-07, !PT ;  /* 0x33d6bf9500037809 */ /* 0x004fc80007800000 */
[----:B------:R-:W-:-:S04]  /*0760*/  FMNMX R3, R3, 0.99999988079071044922, PT ;  /* 0x3f7ffffe03037809 */ /* 0x000fc80003800000 */
[----:B------:R-:W-:Y:S05]  /*0770*/  BRA.U UP0, `(.L_x_60) ;  /* 0x00000001009c7547 */ /* 0x000fea000b800000 */
[----:B------:R-:W0:Y:S08]  /*0780*/  LDC.64 R4, c[0x0][0x388] ;  /* 0x0000e200ff047b82 */ /* 0x000e300000000a00 */
[----:B------:R-:W1:Y:S01]  /*0790*/  LDC.64 R8, c[0x0][0x390] ;  /* 0x0000e400ff087b82 */ /* 0x000e620000000a00 */
[----:B0-----:R-:W-:-:S05]  /*07a0*/  IMAD.WIDE R4, R6, 0x4, R4 ;  /* 0x0000000406047825 */ /* 0x001fca00078e0204 */
[----:B------:R-:W2:Y:S01]  /*07b0*/  LDG.E R7, desc[UR4][R4.64] ;  /* 0x0000000404077981 */ /* 0x000ea2000c1e1900 */
[----:B-1----:R-:W-:-:S04]  /*07c0*/  IMAD.WIDE R8, R6, 0x4, R8 ;  /* 0x0000000406087825 */ /* 0x002fc800078e0208 */
[C---:B------:R-:W-:Y:S01]  /*07d0*/  FMUL R2, R3.reuse, 8388608 ;  /* 0x4b00000003027820 */ /* 0x040fe20000400000 */
[----:B------:R-:W-:-:S04]  /*07e0*/  FSETP.GEU.AND P0, PT, R3, 1.175494350822287508e-38, PT ;  /* 0x008000000300780b */ /* 0x000fc80003f0e000 */
[----:B------:R-:W-:-:S04]  /*07f0*/  FSEL R6, R2, R3, !P0 ;  /* 0x0000000302067208 */ /* 0x000fc80004000000 */
[----:B------:R-:W-:-:S04]  /*0800*/  IADD3 R2, PT, PT, R6, -0x3f2aaaab, RZ ;  /* 0xc0d5555506027810 */ /* 0x000fc80007ffe0ff */
[----:B------:R-:W-:-:S04]  /*0810*/  LOP3.LUT R3, R2, 0xff800000, RZ, 0xc0, !PT ;  /* 0xff80000002037812 */ /* 0x000fc800078ec0ff */
[----:B------:R-:W-:Y:S02]  /*0820*/  IADD3 R2, PT, PT, R6, -R3, RZ ;  /* 0x8000000306027210 */ /* 0x000fe40007ffe0ff */
[----:B------:R-:W-:-:S03]  /*0830*/  MOV R11, 0x3e055027 ;  /* 0x3e055027000b7802 */ /* 0x000fc60000000f00 */
[----:B------:R-:W-:-:S04]  /*0840*/  FADD R10, R2, -1 ;  /* 0xbf800000020a7421 */ /* 0x000fc80000000000 */
[----:B------:R-:W-:-:S04]  /*0850*/  FFMA R11, R10, -R11, 0.14084610342979431152 ;  /* 0x3e1039f60a0b7423 */ /* 0x000fc8000000080b */
[----:B------:R-:W-:Y:S01]  /*0860*/  FFMA R11, R10, R11, -0.12148627638816833496 ;  /* 0xbdf8cdcc0a0b7423 */ /* 0x000fe2000000000b */
[----:B--2---:R-:W-:-:S05]  /*0870*/  FADD R7, R0, -R7 ;  /* 0x8000000700077221 */ /* 0x004fca0000000000 */
[----:B------:R-:W-:Y:S04]  /*0880*/  STG.E desc[UR4][R8.64], R7 ;  /* 0x0000000708007986 */ /* 0x000fe8000c101904 */
[----:B------:R0:W2:Y:S01]  /*0890*/  LDG.E R0, desc[UR4][R4.64] ;  /* 0x0000000404007981 */ /* 0x0000a2000c1e1900 */
[C---:B------:R-:W-:Y:S01]  /*08a0*/  FFMA R11, R10.reuse, R11, 0.13980610668659210205 ;  /* 0x3e0f29550a0b7423 */ /* 0x040fe2000000000b */
[----:B------:R-:W-:Y:S02]  /*08b0*/  FSEL R2, RZ, -23, P0 ;  /* 0xc1b80000ff027808 */ /* 0x000fe40000000000 */
[----:B------:R-:W-:Y:S01]  /*08c0*/  I2FP.F32.S32 R3, R3 ;  /* 0x0000000300037245 */ /* 0x000fe20000201400 */
[----:B------:R-:W-:Y:S01]  /*08d0*/  FFMA R11, R10, R11, -0.16684235632419586182 ;  /* 0xbe2ad8b90a0b7423 */ /* 0x000fe2000000000b */
[----:B------:R-:W-:-:S03]  /*08e0*/  ISETP.GT.U32.AND P0, PT, R6, 0x7f7fffff, PT ;  /* 0x7f7fffff0600780c */ /* 0x000fc60003f04070 */
[C---:B------:R-:W-:Y:S01]  /*08f0*/  FFMA R11, R10.reuse, R11, 0.20012299716472625732 ;  /* 0x3e4ced0b0a0b7423 */ /* 0x040fe2000000000b */
[----:B0-----:R-:W-:Y:S01]  /*0900*/  FFMA R4, R3, 1.1920928955078125e-07, R2 ;  /* 0x3400000003047823 */ /* 0x001fe20000000002 */
[----:B------:R-:W-:Y:S01]  /*0910*/  MOV R5, 0x7f800000 ;  /* 0x7f80000000057802 */ /* 0x000fe20000000f00 */
[----:B------:R-:W0:Y:S01]  /*0920*/  LDC.64 R2, c[0x0][0x3b0] ;  /* 0x0000ec00ff027b82 */ /* 0x000e220000000a00 */
[----:B------:R-:W-:-:S04]  /*0930*/  FFMA R11, R10, R11, -0.24999669194221496582 ;  /* 0xbe7fff220a0b7423 */ /* 0x000fc8000000000b */
[----:B------:R-:W-:-:S04]  /*0940*/  FFMA R11, R10, R11, 0.33333182334899902344 ;  /* 0x3eaaaa780a0b7423 */ /* 0x000fc8000000000b */
[----:B------:R-:W-:-:S04]  /*0950*/  FFMA R11, R10, R11, -0.5 ;  /* 0xbf0000000a0b7423 */ /* 0x000fc8000000000b */
[----:B------:R-:W-:-:S04]  /*0960*/  FMUL R11, R10, R11 ;  /* 0x0000000b0a0b7220 */ /* 0x000fc80000400000 */
[----:B------:R-:W-:-:S04]  /*0970*/  FFMA R11, R10, R11, R10 ;  /* 0x0000000b0a0b7223 */ /* 0x000fc8000000000a */
[----:B------:R-:W-:Y:S01]  /*0980*/  FFMA R4, R4, 0.69314718246459960938, R11 ;  /* 0x3f31721804047823 */ /* 0x000fe2000000000b */
[C---:B------:R-:W-:Y:S01]  /*0990*/  @P0 FFMA R4, R6.reuse, R5, +INF ;  /* 0x7f80000006040423 */ /* 0x040fe20000000005 */
[----:B------:R-:W-:-:S04]  /*09a0*/  FSETP.NEU.AND P0, PT, R6, RZ, PT ;  /* 0x000000ff0600720b */ /* 0x000fc80003f0d000 */
[----:B------:R-:W-:-:S05]  /*09b0*/  FSEL R5, -R4, +INF , P0 ;  /* 0x7f80000004057808 */ /* 0x000fca0000000100 */
[----:B--2---:R-:W-:-:S05]  /*09c0*/  FMUL R5, R0, R5 ;  /* 0x0000000500057220 */ /* 0x004fca0000400000 */
[----:B0-----:R-:W-:Y:S01]  /*09d0*/  REDG.E.ADD.F32.FTZ.RN.STRONG.GPU desc[UR4][R2.64], R5 ;  /* 0x00000005020079a6 */ /* 0x001fe2000c12f304 */
[----:B------:R-:W-:Y:S05]  /*09e0*/  EXIT ;  /* 0x000000000000794d */ /* 0x000fea0003800000 */
.L_x_60:
[----:B------:R-:W0:Y:S02]  /*09f0*/  LDC.64 R4, c[0x0][0x388] ;  /* 0x0000e200ff047b82 */ /* 0x000e240000000a00 */
[----:B0-----:R-:W-:-:S05]  /*0a00*/  IMAD.WIDE R4, R6, 0x4, R4 ;  /* 0x0000000406047825 */ /* 0x001fca00078e0204 */
[----:B------:R-:W2:Y:S01]  /*0a10*/  LDG.E R0, desc[UR4][R4.64] ;  /* 0x0000000404007981 */ /* 0x000ea2000c1e1900 */
[----:B------:R-:W0:Y:S01]  /*0a20*/  MUFU.RCP R2, R3 ;  /* 0x0000000300027308 */ /* 0x000e220000001000 */
[----:B------:R-:W-:Y:S01]  /*0a30*/  BSSY.RECONVERGENT B0, `(.L_x_61) ;  /* 0x000000c000007945 */ /* 0x000fe20003800200 */
[----:B0-----:R-:W-:-:S04]  /*0a40*/  FFMA R7, -R3, R2, 1 ;  /* 0x3f80000003077423 */ /* 0x001fc80000000102 */
[----:B------:R-:W-:Y:S02]  /*0a50*/  FFMA R7, R2, R7, R2 ;  /* 0x0000000702077223 */ /* 0x000fe40000000002 */
[----:B--2---:R-:W0:Y:S02]  /*0a60*/  FCHK P0, -R0, R3 ;  /* 0x0000000300007302 */ /* 0x004e240000000100 */
[----:B------:R-:W-:-:S04]  /*0a70*/  FFMA R2, -R0, R7, RZ ;  /* 0x0000000700027223 */ /* 0x000fc800000001ff */
[----:B------:R-:W-:-:S04]  /*0a80*/  FFMA R8, -R3, R2, -R0 ;  /* 0x0000000203087223 */ /* 0x000fc80000000900 */
[----:B------:R-:W-:Y:S01]  /*0a90*/  FFMA R7, R7, R8, R2 ;  /* 0x0000000807077223 */ /* 0x000fe20000000002 */
[----:B0-----:R-:W-:Y:S06]  /*0aa0*/  @!P0 BRA `(.L_x_62) ;  /* 0x0000000000108947 */ /* 0x001fec0003800000 */
[----:B------:R-:W-:Y:S01]  /*0ab0*/  FADD R2, -R0, -RZ ;  /* 0x800000ff00027221 */ /* 0x000fe20000000100 */
[----:B------:R-:W-:-:S07]  /*0ac0*/  MOV R10, 0xae0 ;  /* 0x00000ae0000a7802 */ /* 0x000fce0000000f00 */
[----:B------:R-:W-:Y:S05]  /*0ad0*/  CALL.REL.NOINC `($__internal_0_$__cuda_sm3x_div_rn_noftz_f32_slowpath) ;  /* 0x0000000c00a07944 */ /* 0x000fea0003c00000 */
[----:B------:R-:W-:-:S07]  /*0ae0*/  MOV R7, R2 ;  /* 0x0000000200077202 */ /* 0x000fce0000000f00 */
.L_x_62:
[----:B------:R-:W-:Y:S05]  /*0af0*/  BSYNC.RECONVERGENT B0 ;  /* 0x0000000000007941 */ /* 0x000fea0003800200 */
.L_x_61:
[----:B------:R-:W0:Y:S02]  /*0b00*/  LDC.64 R8, c[0x0][0x390] ;  /* 0x0000e400ff087b82 */ /* 0x000e240000000a00 */
[----:B0-----:R-:W-:-:S05]  /*0b10*/  IMAD.WIDE R8, R6, 0x4, R8 ;  /* 0x0000000406087825 */ /* 0x001fca00078e0208 */
[----:B------:R0:W-:Y:S04]  /*0b20*/  STG.E desc[UR4][R8.64], R7 ;  /* 0x0000000708007986 */ /* 0x0001e8000c101904 */
[----:B------:R1:W2:Y:S01]  /*0b30*/  LDG.E R0, desc[UR4][R4.64] ;  /* 0x0000000404007981 */ /* 0x0002a2000c1e1900 */
[----:B------:R-:W-:Y:S01]  /*0b40*/  FSETP.GEU.AND P0, PT, R3, 1.175494350822287508e-38, PT ;  /* 0x008000000300780b */ /* 0x000fe20003f0e000 */
[----:B------:R-:W-:Y:S01]  /*0b50*/  HFMA2 R12, -RZ, RZ, 1.5048828125, 33.21875 ;  /* 0x3e055027ff0c7431 */ /* 0x000fe200000001ff */
[----:B0-----:R-:W-:-:S11]  /*0b60*/  MOV R8, 0x7f800000 ;  /* 0x7f80000000087802 */ /* 0x001fd60000000f00 */
[----:B------:R-:W-:-:S05]  /*0b70*/  @!P0 FMUL R3, R3, 8388608 ;  /* 0x4b00000003038820 */ /* 0x000fca0000400000 */
[----:B------:R-:W-:-:S04]  /*0b80*/  IADD3 R2, PT, PT, R3, -0x3f2aaaab, RZ ;  /* 0xc0d5555503027810 */ /* 0x000fc80007ffe0ff */
[----:B------:R-:W-:-:S04]  /*0b90*/  LOP3.LUT R10, R2, 0xff800000, RZ, 0xc0, !PT ;  /* 0xff800000020a7812 */ /* 0x000fc800078ec0ff */
[-C--:B------:R-:W-:Y:S02]  /*0ba0*/  IADD3 R2, PT, PT, R3, -R10.reuse, RZ ;  /* 0x8000000a03027210 */ /* 0x080fe40007ffe0ff */
[----:B-1----:R-:W-:-:S03]  /*0bb0*/  I2FP.F32.S32 R5, R10 ;  /* 0x0000000a00057245 */ /* 0x002fc60000201400 */
[----:B------:R-:W-:Y:S01]  /*0bc0*/  FADD R11, R2, -1 ;  /* 0xbf800000020b7421 */ /* 0x000fe20000000000 */
[----:B------:R-:W-:Y:S02]  /*0bd0*/  FSEL R2, RZ, -23, P0 ;  /* 0xc1b80000ff027808 */ /* 0x000fe40000000000 */
[----:B------:R-:W-:Y:S01]  /*0be0*/  ISETP.GT.U32.AND P0, PT, R3, 0x7f7fffff, PT ;  /* 0x7f7fffff0300780c */ /* 0x000fe20003f04070 */
[----:B------:R-:W-:Y:S02]  /*0bf0*/  FFMA R12, R11, -R12, 0.14084610342979431152 ;  /* 0x3e1039f60b0c7423 */ /* 0x000fe4000000080c */
[----:B------:R-:W-:Y:S02]  /*0c00*/  FFMA R2, R5, 1.1920928955078125e-07, R2 ;  /* 0x3400000005027823 */ /* 0x000fe40000000002 */
[C---:B------:R-:W-:Y:S01]  /*0c10*/  FFMA R12, R11.reuse, R12, -0.12148627638816833496 ;  /* 0xbdf8cdcc0b0c7423 */ /* 0x040fe2000000000c */
[----:B------:R-:W0:Y:S03]  /*0c20*/  LDC.64 R4, c[0x0][0x3b0] ;  /* 0x0000ec00ff047b82 */ /* 0x000e260000000a00 */
[----:B------:R-:W-:-:S04]  /*0c30*/  FFMA R12, R11, R12, 0.13980610668659210205 ;  /* 0x3e0f29550b0c7423 */ /* 0x000fc8000000000c */
[----:B------:R-:W-:-:S04]  /*0c40*/  FFMA R12, R11, R12, -0.16684235632419586182 ;  /* 0xbe2ad8b90b0c7423 */ /* 0x000fc8000000000c */
[----:B------:R-:W-:-:S04]  /*0c50*/  FFMA R12, R11, R12, 0.20012299716472625732 ;  /* 0x3e4ced0b0b0c7423 */ /* 0x000fc8000000000c */
        /* <DEDUP_REMOVED lines=10> */
[----:B0-----:R2:W-:Y:S01]  /*0d00*/  REDG.E.ADD.F32.FTZ.RN.STRONG.GPU desc[UR4][R4.64], R3 ;  /* 0x00000003040079a6 */ /* 0x0015e2000c12f304 */
[----:B------:R-:W-:Y:S05]  /*0d10*/  BRA `(.L_x_57) ;  /* 0x0000000800a87947 */ /* 0x000fea0003800000 */
.L_x_166:
[----:B------:R-:W0:Y:S01]  /*0d20*/  LDC.64 R2, c[0x0][0x380] ;  /* 0x0000e000ff027b82 */ /* 0x000e220000000a00 */
[----:B------:R-:W1:Y:S01]  /*0d30*/  LDCU UR6, c[0x0][0x3a0] ;  /* 0x00007400ff0677ac */ /* 0x000e620008000800 */
[----:B0-----:R-:W-:-:S05]  /*0d40*/  IMAD.WIDE R2, R6, 0x4, R2 ;  /* 0x0000000406027825 */ /* 0x001fca00078e0202 */
[----:B------:R-:W2:Y:S01]  /*0d50*/  LDG.E R0, desc[UR4][R2.64] ;  /* 0x0000000402007981 */ /* 0x000ea2000c1e1900 */
[----:B-1----:R-:W-:Y:S01]  /*0d60*/  UISETP.NE.AND UP0, UPT, UR6, URZ, UPT ;  /* 0x000000ff0600728c */ /* 0x002fe2000bf05270 */
[----:B--2---:R-:W-:-:S04]  /*0d70*/  FMNMX R7, R0, 1.0000000116860974231e-07, !PT ;  /* 0x33d6bf9500077809 */ /* 0x004fc80007800000 */
[----:B------:R-:W-:-:S04]  /*0d80*/  FMNMX R7, R7, 0.99999988079071044922, PT ;  /* 0x3f7ffffe07077809 */ /* 0x000fc80003800000 */
[----:B------:R-:W-:Y:S05]  /*0d90*/  BRA.U UP0, `(.L_x_63) ;  /* 0x00000005000c7547 */ /* 0x000fea000b800000 */
[----:B------:R-:W0:Y:S02]  /*0da0*/  LDC.64 R2, c[0x0][0x388] ;  /* 0x0000e200ff027b82 */ /* 0x000e240000000a00 */
[----:B0-----:R-:W-:-:S06]  /*0db0*/  IMAD.WIDE R4, R6, 0x4, R2 ;  /* 0x0000000406047825 */ /* 0x001fcc00078e0202 */
[----:B------:R-:W0:Y:S01]  /*0dc0*/  LDC.64 R2, c[0x0][0x390] ;  /* 0x0000e400ff027b82 */ /* 0x000e220000000a00 */
[----:B------:R-:W2:Y:S01]  /*0dd0*/  LDG.E R11, desc[UR4][R4.64] ;  /* 0x00000004040b7981 */ /* 0x000ea2000c1e1900 */
[----:B0-----:R-:W-:-:S04]  /*0de0*/  IMAD.WIDE R8, R6, 0x4, R2 ;  /* 0x0000000406087825 */ /* 0x001fc800078e0202 */
[----:B------:R-:W-:-:S05]  /*0df0*/  FADD R2, -R7, 1 ;  /* 0x3f80000007027421 */ /* 0x000fca0000000100 */
[----:B------:R-:W-:Y:S01]  /*0e00*/  FSETP.GEU.AND P1, PT, R2, 1.175494350822287508e-38, PT ;  /* 0x008000000200780b */ /* 0x000fe20003f2e000 */
[C---:B------:R-:W-:Y:S01]  /*0e10*/  FMUL R6, R7.reuse, 8388608 ;  /* 0x4b00000007067820 */ /* 0x040fe20000400000 */
[----:B------:R-:W-:-:S04]  /*0e20*/  FSETP.GEU.AND P0, PT, R7, 1.175494350822287508e-38, PT ;  /* 0x008000000700780b */ /* 0x000fc80003f0e000 */
[----:B------:R-:W-:-:S07]  /*0e30*/  FSEL R7, R6, R7, !P0 ;  /* 0x0000000706077208 */ /* 0x000fce0004000000 */
[----:B------:R-:W-:Y:S01]  /*0e40*/  @!P1 FMUL R2, R2, 8388608 ;  /* 0x4b00000002029820 */ /* 0x000fe20000400000 */
[----:B------:R-:W-:-:S04]  /*0e50*/  IADD3 R3, PT, PT, R7, -0x3f2aaaab, RZ ;  /* 0xc0d5555507037810 */ /* 0x000fc80007ffe0ff */
[----:B------:R-:W-:-:S04]  /*0e60*/  IADD3 R6, PT, PT, R2, -0x3f2aaaab, RZ ;  /* 0xc0d5555502067810 */ /* 0x000fc80007ffe0ff */
[----:B------:R-:W-:Y:S02]  /*0e70*/  LOP3.LUT R13, R6, 0xff800000, RZ, 0xc0, !PT ;  /* 0xff800000060d7812 */ /* 0x000fe400078ec0ff */
[----:B------:R-:W-:Y:S01]  /*0e80*/  LOP3.LUT R6, R3, 0xff800000, RZ, 0xc0, !PT ;  /* 0xff80000003067812 */ /* 0x000fe200078ec0ff */
[----:B--2---:R-:W-:-:S05]  /*0e90*/  FADD R11, R0, -R11 ;  /* 0x8000000b000b7221 */ /* 0x004fca0000000000 */
[----:B------:R0:W-:Y:S04]  /*0ea0*/  STG.E desc[UR4][R8.64], R11 ;  /* 0x0000000b08007986 */ /* 0x0001e8000c101904 */
[----:B------:R1:W2:Y:S01]  /*0eb0*/  LDG.E R0, desc[UR4][R4.64] ;  /* 0x0000000404007981 */ /* 0x0002a2000c1e1900 */
[-C--:B------:R-:W-:Y:S02]  /*0ec0*/  IADD3 R3, PT, PT, R7, -R6.reuse, RZ ;  /* 0x8000000607037210 */ /* 0x080fe40007ffe0ff */
[----:B------:R-:W-:Y:S02]  /*0ed0*/  I2FP.F32.S32 R6, R6 ;  /* 0x0000000600067245 */ /* 0x000fe40000201400 */
[-C--:B------:R-:W-:Y:S01]  /*0ee0*/  I2FP.F32.S32 R10, R13.reuse ;  /* 0x0000000d000a7245 */ /* 0x080fe20000201400 */
[----:B------:R-:W-:Y:S01]  /*0ef0*/  FADD R3, R3, -1 ;  /* 0xbf80000003037421 */ /* 0x000fe20000000000 */
[C---:B------:R-:W-:Y:S01]  /*0f00*/  FSETP.NEU.AND P2, PT, R2.reuse, RZ, PT ;  /* 0x000000ff0200720b */ /* 0x040fe20003f4d000 */
[----:B0-----:R-:W-:Y:S01]  /*0f10*/  HFMA2 R8, -RZ, RZ, 1.5048828125, 33.21875 ;  /* 0x3e055027ff087431 */ /* 0x001fe200000001ff */
[----:B-1----:R-:W-:-:S05]  /*0f20*/  IADD3 R4, PT, PT, R2, -R13, RZ ;  /* 0x8000000d02047210 */ /* 0x002fca0007ffe0ff */
[----:B------:R-:W-:-:S04]  /*0f30*/  FADD R4, R4, -1 ;  /* 0xbf80000004047421 */ /* 0x000fc80000000000 */
[-C--:B------:R-:W-:Y:S01]  /*0f40*/  FFMA R5, R4, -R8.reuse, 0.14084610342979431152 ;  /* 0x3e1039f604057423 */ /* 0x080fe20000000808 */
[----:B------:R-:W-:-:S03]  /*0f50*/  FFMA R8, R3, -R8, 0.14084610342979431152 ;  /* 0x3e1039f603087423 */ /* 0x000fc60000000808 */
[----:B------:R-:W-:Y:S01]  /*0f60*/  FFMA R5, R4, R5, -0.12148627638816833496 ;  /* 0xbdf8cdcc04057423 */ /* 0x000fe20000000005 */
[----:B------:R-:W-:-:S03]  /*0f70*/  FFMA R8, R3, R8, -0.12148627638816833496 ;  /* 0xbdf8cdcc03087423 */ /* 0x000fc60000000008 */
[----:B------:R-:W-:Y:S01]  /*0f80*/  FFMA R5, R4, R5, 0.13980610668659210205 ;  /* 0x3e0f295504057423 */ /* 0x000fe20000000005 */
[----:B------:R-:W-:-:S03]  /*0f90*/  FFMA R8, R3, R8, 0.13980610668659210205 ;  /* 0x3e0f295503087423 */ /* 0x000fc60000000008 */
[----:B------:R-:W-:Y:S01]  /*0fa0*/  FFMA R5, R4, R5, -0.16684235632419586182 ;  /* 0xbe2ad8b904057423 */ /* 0x000fe20000000005 */
[----:B------:R-:W-:-:S03]  /*0fb0*/  FFMA R8, R3, R8, -0.16684235632419586182 ;  /* 0xbe2ad8b903087423 */ /* 0x000fc60000000008 */
[----:B------:R-:W-:Y:S01]  /*0fc0*/  FFMA R5, R4, R5, 0.20012299716472625732 ;  /* 0x3e4ced0b04057423 */ /* 0x000fe20000000005 */
[----:B------:R-:W-:-:S03]  /*0fd0*/  FFMA R8, R3, R8, 0.20012299716472625732 ;  /* 0x3e4ced0b03087423 */ /* 0x000fc60000000008 */
[C---:B------:R-:W-:Y:S01]  /*0fe0*/  FFMA R9, R4.reuse, R5, -0.24999669194221496582 ;  /* 0xbe7fff2204097423 */ /* 0x040fe20000000005 */
[C---:B------:R-:W-:Y:S01]  /*0ff0*/  FFMA R8, R3.reuse, R8, -0.24999669194221496582 ;  /* 0xbe7fff2203087423 */ /* 0x040fe20000000008 */
[----:B------:R-:W-:Y:S02]  /*1000*/  FSEL R5, RZ, -23, P0 ;  /* 0xc1b80000ff057808 */ /* 0x000fe40000000000 */
[----:B------:R-:W-:Y:S01]  /*1010*/  FFMA R11, R4, R9, 0.33333182334899902344 ;  /* 0x3eaaaa78040b7423 */ /* 0x000fe20000000009 */
[C---:B------:R-:W-:Y:S01]  /*1020*/  FFMA R8, R3.reuse, R8, 0.33333182334899902344 ;  /* 0x3eaaaa7803087423 */ /* 0x040fe20000000008 */
[----:B------:R-:W-:Y:S01]  /*1030*/  FSEL R9, RZ, -23, P1 ;  /* 0xc1b80000ff097808 */ /* 0x000fe20000800000 */
[----:B------:R-:W-:Y:S01]  /*1040*/  FFMA R5, R6, 1.1920928955078125e-07, R5 ;  /* 0x3400000006057823 */ /* 0x000fe20000000005 */
[----:B------:R-:W-:Y:S01]  /*1050*/  FFMA R11, R4, R11, -0.5 ;  /* 0xbf000000040b7423 */ /* 0x000fe2000000000b */
[C---:B------:R-:W-:Y:S01]  /*1060*/  FFMA R8, R3.reuse, R8, -0.5 ;  /* 0xbf00000003087423 */ /* 0x040fe20000000008 */
[----:B------:R-:W-:Y:S01]  /*1070*/  ISETP.GT.U32.AND P1, PT, R2, 0x7f7fffff, PT ;  /* 0x7f7fffff0200780c */ /* 0x000fe20003f24070 */
[----:B------:R-:W-:Y:S01]  /*1080*/  FFMA R9, R10, 1.1920928955078125e-07, R9 ;  /* 0x340000000a097823 */ /* 0x000fe20000000009 */
[----:B------:R-:W-:Y:S01]  /*1090*/  FMUL R11, R4, R11 ;  /* 0x0000000b040b7220 */ /* 0x000fe20000400000 */
[----:B------:R-:W-:Y:S01]  /*10a0*/  FMUL R8, R3, R8 ;  /* 0x0000000803087220 */ /* 0x000fe20000400000 */
[----:B------:R-:W-:-:S02]  /*10b0*/  ISETP.GT.U32.AND P0, PT, R7, 0x7f7fffff, PT ;  /* 0x7f7fffff0700780c */ /* 0x000fc40003f04070 */
[----:B------:R-:W-:Y:S01]  /*10c0*/  FFMA R4, R4, R11, R4 ;  /* 0x0000000b04047223 */ /* 0x000fe20000000004 */
[----:B------:R-:W-:Y:S01]  /*10d0*/  FFMA R8, R3, R8, R3 ;  /* 0x0000000803087223 */ /* 0x000fe20000000003 */
[----:B------:R-:W-:Y:S02]  /*10e0*/  MOV R3, 0x7f800000 ;  /* 0x7f80000000037802 */ /* 0x000fe40000000f00 */
[----:B------:R-:W-:Y:S01]  /*10f0*/  FFMA R9, R9, 0.69314718246459960938, R4 ;  /* 0x3f31721809097823 */ /* 0x000fe20000000004 */
[----:B------:R-:W-:Y:S02]  /*1100*/  FFMA R8, R5, 0.69314718246459960938, R8 ;  /* 0x3f31721805087823 */ /* 0x000fe40000000008 */
[----:B------:R-:W0:Y:S01]  /*1110*/  LDC.64 R4, c[0x0][0x3b0] ;  /* 0x0000ec00ff047b82 */ /* 0x000e220000000a00 */
[-C--:B------:R-:W-:Y:S01]  /*1120*/  @P1 FFMA R9, R2, R3.reuse, +INF ;  /* 0x7f80000002091423 */ /* 0x080fe20000000003 */
[C---:B------:R-:W-:Y:S02]  /*1130*/  FSETP.NEU.AND P1, PT, R7.reuse, RZ, PT ;  /* 0x000000ff0700720b */ /* 0x040fe40003f2d000 */
[----:B------:R-:W-:-:S02]  /*1140*/  @P0 FFMA R8, R7, R3, +INF ;  /* 0x7f80000007080423 */ /* 0x000fc40000000003 */
[----:B------:R-:W-:-:S03]  /*1150*/  FSEL R9, R9, -INF , P2 ;  /* 0xff80000009097808 */ /* 0x000fc60001000000 */
[----:B------:R-:W-:Y:S01]  /*1160*/  FSEL R3, R8, -INF , P1 ;  /* 0xff80000008037808 */ /* 0x000fe20000800000 */
[----:B--2---:R-:W-:-:S04]  /*1170*/  FADD R2, -R0, 1 ;  /* 0x3f80000000027421 */ /* 0x004fc80000000100 */
[----:B------:R-:W-:-:S04]  /*1180*/  FMUL R9, R2, R9 ;  /* 0x0000000902097220 */ /* 0x000fc80000400000 */
[----:B------:R-:W-:-:S04]  /*1190*/  FFMA R3, R0, R3, R9 ;  /* 0x0000000300037223 */ /* 0x000fc80000000009 */
[----:B------:R-:W-:-:S05]  /*11a0*/  FADD R3, -R3, -RZ ;  /* 0x800000ff03037221 */ /* 0x000fca0000000100 */
[----:B0-----:R-:W-:Y:S01]  /*11b0*/  REDG.E.ADD.F32.FTZ.RN.STRONG.GPU desc[UR4][R4.64], R3 ;  /* 0x00000003040079a6 */ /* 0x001fe2000c12f304 */
[----:B------:R-:W-:Y:S05]  /*11c0*/  EXIT ;  /* 0x000000000000794d */ /* 0x000fea0003800000 */
.L_x_63:
        /* <DEDUP_REMOVED lines=13> */
[----:B------:R-:W-:Y:S02]  /*12a0*/  MOV R3, R7 ;  /* 0x0000000700037202 */ /* 0x000fe40000000f00 */
[----:B------:R-:W-:-:S07]  /*12b0*/  MOV R10, 0x12d0 ;  /* 0x000012d0000a7802 */ /* 0x000fce0000000f00 */
[----:B------:R-:W-:Y:S05]  /*12c0*/  CALL.REL.NOINC `($__internal_0_$__cuda_sm3x_div_rn_noftz_f32_slowpath) ;  /* 0x0000000400a47944 */ /* 0x000fea0003c00000 */
[----:B------:R-:W-:-:S07]  /*12d0*/  MOV R8, R2 ;  /* 0x0000000200087202 */ /* 0x000fce0000000f00 */
.L_x_65:
[----:B------:R-:W-:Y:S05]  /*12e0*/  BSYNC.RECONVERGENT B0 ;  /* 0x0000000000007941 */ /* 0x000fea0003800200 */
.L_x_64:
[----:B------:R-:W-:Y:S01]  /*12f0*/  FADD R3, -R7, 1 ;  /* 0x3f80000007037421 */ /* 0x000fe20000000100 */
[----:B------:R-:W-:Y:S01]  /*1300*/  FADD R0, -R0, 1 ;  /* 0x3f80000000007421 */ /* 0x000fe20000000100 */
[----:B------:R-:W-:Y:S02]  /*1310*/  BSSY.RECONVERGENT B0, `(.L_x_66) ;  /* 0x000000d000007945 */ /* 0x000fe40003800200 */
[----:B------:R-:W0:Y:S08]  /*1320*/  MUFU.RCP R2, R3 ;  /* 0x0000000300027308 */ /* 0x000e300000001000 */
[----:B------:R-:W1:Y:S01]  /*1330*/  FCHK P0, R0, R3 ;  /* 0x0000000300007302 */ /* 0x000e620000000000 */
[----:B0-----:R-:W-:-:S04]  /*1340*/  FFMA R9, -R3, R2, 1 ;  /* 0x3f80000003097423 */ /* 0x001fc80000000102 */
[----:B------:R-:W-:-:S04]  /*1350*/  FFMA R9, R2, R9, R2 ;  /* 0x0000000902097223 */ /* 0x000fc80000000002 */
[----:B------:R-:W-:-:S04]  /*1360*/  FFMA R2, R0, R9, RZ ;  /* 0x0000000900027223 */ /* 0x000fc800000000ff */
[----:B------:R-:W-:-:S04]  /*1370*/  FFMA R10, -R3, R2, R0 ;  /* 0x00000002030a7223 */ /* 0x000fc80000000100 */
[----:B------:R-:W-:Y:S01]  /*1380*/  FFMA R9, R9, R10, R2 ;  /* 0x0000000a09097223 */ /* 0x000fe20000000002 */
[----:B-1----:R-:W-:Y:S06]  /*1390*/  @!P0 BRA `(.L_x_67) ;  /* 0x0000000000108947 */ /* 0x002fec0003800000 */
[----:B------:R-:W-:Y:S02]  /*13a0*/  MOV R2, R0 ;  /* 0x0000000000027202 */ /* 0x000fe40000000f00 */
[----:B------:R-:W-:-:S07]  /*13b0*/  MOV R10, 0x13d0 ;  /* 0x000013d0000a7802 */ /* 0x000fce0000000f00 */
[----:B------:R-:W-:Y:S05]  /*13c0*/  CALL.REL.NOINC `($__internal_0_$__cuda_sm3x_div_rn_noftz_f32_slowpath) ;  /* 0x0000000400647944 */ /* 0x000fea0003c00000 */
[----:B------:R-:W-:-:S07]  /*13d0*/  MOV R9, R2 ;  /* 0x0000000200097202 */ /* 0x000fce0000000f00 */
.L_x_67:
[----:B------:R-:W-:Y:S05]  /*13e0*/  BSYNC.RECONVERGENT B0 ;  /* 0x0000000000007941 */ /* 0x000fea0003800200 */
.L_x_66:
[----:B------:R-:W0:Y:S01]  /*13f0*/  LDC.64 R10, c[0x0][0x390] ;  /* 0x0000e400ff0a7b82 */ /* 0x000e220000000a00 */
[----:B------:R-:W-:Y:S01]  /*1400*/  FADD R9, -R9, R8 ;  /* 0x0000000809097221 */ /* 0x000fe20000000100 */
[----:B0-----:R-:W-:-:S05]  /*1410*/  IMAD.WIDE R10, R6, 0x4, R10 ;  /* 0x00000004060a7825 */ /* 0x001fca00078e020a */
[----:B------:R0:W-:Y:S04]  /*1420*/  STG.E desc[UR4][R10.64], R9 ;  /* 0x000000090a007986 */ /* 0x0001e8000c101904 */
[----:B------:R1:W2:Y:S01]  /*1430*/  LDG.E R4, desc[UR4][R4.64] ;  /* 0x0000000404047981 */ /* 0x0002a2000c1e1900 */
[----:B------:R-:W-:Y:S02]  /*1440*/  FSETP.GEU.AND P1, PT, R3, 1.175494350822287508e-38, PT ;  /* 0x008000000300780b */ /* 0x000fe40003f2e000 */
[----:B------:R-:W-:Y:S02]  /*1450*/  FSETP.GEU.AND P0, PT, R7, 1.175494350822287508e-38, PT ;  /* 0x008000000700780b */ /* 0x000fe40003f0e000 */
[----:B0-----:R-:W-:Y:S01]  /*1460*/  FSEL R10, RZ, -23, P1 ;  /* 0xc1b80000ff0a7808 */ /* 0x001fe20000800000 */
[----:B-1----:R-:W-:-:S08]  /*1470*/  HFMA2 R5, -RZ, RZ, 1.5048828125, 33.21875 ;  /* 0x3e055027ff057431 */ /* 0x002fd000000001ff */
[----:B------:R-:W-:Y:S02]  /*1480*/  @!P1 FMUL R3, R3, 8388608 ;  /* 0x4b00000003039820 */ /* 0x000fe40000400000 */
[----:B------:R-:W-:-:S03]  /*1490*/  @!P0 FMUL R7, R7, 8388608 ;  /* 0x4b00000007078820 */ /* 0x000fc60000400000 */
[----:B------:R-:W-:Y:S02]  /*14a0*/  IADD3 R0, PT, PT, R3, -0x3f2aaaab, RZ ;  /* 0xc0d5555503007810 */ /* 0x000fe40007ffe0ff */
[----:B------:R-:W-:Y:S02]  /*14b0*/  IADD3 R8, PT, PT, R7, -0x3f2aaaab, RZ ;  /* 0xc0d5555507087810 */ /* 0x000fe40007ffe0ff */
[----:B------:R-:W-:Y:S02]  /*14c0*/  LOP3.LUT R12, R0, 0xff800000, RZ, 0xc0, !PT ;  /* 0xff800000000c7812 */ /* 0x000fe400078ec0ff */
[----:B------:R-:W-:Y:S02]  /*14d0*/  LOP3.LUT R8, R8, 0xff800000, RZ, 0xc0, !PT ;  /* 0xff80000008087812 */ /* 0x000fe400078ec0ff */
[----:B------:R-:W-:Y:S02]  /*14e0*/  IADD3 R0, PT, PT, R3, -R12, RZ ;  /* 0x8000000c03007210 */ /* 0x000fe40007ffe0ff */
[----:B------:R-:W-:-:S02]  /*14f0*/  IADD3 R2, PT, PT, R7, -R8, RZ ;  /* 0x8000000807027210 */ /* 0x000fc40007ffe0ff */
[C---:B------:R-:W-:Y:S01]  /*1500*/  ISETP.GT.U32.AND P1, PT, R3.reuse, 0x7f7fffff, PT ;  /* 0x7f7fffff0300780c */ /* 0x040fe20003f24070 */
[----:B------:R-:W-:Y:S01]  /*1510*/  FADD R0, R0, -1 ;  /* 0xbf80000000007421 */ /* 0x000fe20000000000 */
[----:B------:R-:W-:Y:S01]  /*1520*/  I2FP.F32.S32 R8, R8 ;  /* 0x0000000800087245 */ /* 0x000fe20000201400 */
[----:B------:R-:W-:Y:S01]  /*1530*/  FADD R2, R2, -1 ;  /* 0xbf80000002027421 */ /* 0x000fe20000000000 */
[----:B------:R-:W-:Y:S01]  /*1540*/  FSETP.NEU.AND P2, PT, R3, RZ, PT ;  /* 0x000000ff0300720b */ /* 0x000fe20003f4d000 */
[-C--:B------:R-:W-:Y:S02]  /*1550*/  FFMA R9, R0, -R5.reuse, 0.14084610342979431152 ;  /* 0x3e1039f600097423 */ /* 0x080fe40000000805 */
[----:B------:R-:W-:Y:S02]  /*1560*/  FFMA R5, R2, -R5, 0.14084610342979431152 ;  /* 0x3e1039f602057423 */ /* 0x000fe40000000805 */
[----:B------:R-:W-:Y:S02]  /*1570*/  FFMA R9, R0, R9, -0.12148627638816833496 ;  /* 0xbdf8cdcc00097423 */ /* 0x000fe40000000009 */
[----:B------:R-:W-:-:S02]  /*1580*/  FFMA R5, R2, R5, -0.12148627638816833496 ;  /* 0xbdf8cdcc02057423 */ /* 0x000fc40000000005 */
[----:B------:R-:W-:Y:S02]  /*1590*/  FFMA R9, R0, R9, 0.13980610668659210205 ;  /* 0x3e0f295500097423 */ /* 0x000fe40000000009 */
[----:B------:R-:W-:Y:S02]  /*15a0*/  FFMA R5, R2, R5, 0.13980610668659210205 ;  /* 0x3e0f295502057423 */ /* 0x000fe40000000005 */
[----:B------:R-:W-:Y:S02]  /*15b0*/  FFMA R9, R0, R9, -0.16684235632419586182 ;  /* 0xbe2ad8b900097423 */ /* 0x000fe40000000009 */
[----:B------:R-:W-:Y:S02]  /*15c0*/  FFMA R5, R2, R5, -0.16684235632419586182 ;  /* 0xbe2ad8b902057423 */ /* 0x000fe40000000005 */
[----:B------:R-:W-:Y:S02]  /*15d0*/  FFMA R9, R0, R9, 0.20012299716472625732 ;  /* 0x3e4ced0b00097423 */ /* 0x000fe40000000009 */
[----:B------:R-:W-:-:S02]  /*15e0*/  FFMA R5, R2, R5, 0.20012299716472625732 ;  /* 0x3e4ced0b02057423 */ /* 0x000fc40000000005 */
[----:B------:R-:W-:Y:S02]  /*15f0*/  FFMA R11, R0, R9, -0.24999669194221496582 ;  /* 0xbe7fff22000b7423 */ /* 0x000fe40000000009 */
[----:B------:R-:W-:Y:S01]  /*1600*/  FFMA R9, R2, R5, -0.24999669194221496582 ;  /* 0xbe7fff2202097423 */ /* 0x000fe20000000005 */
[----:B------:R-:W-:Y:S01]  /*1610*/  FSEL R5, RZ, -23, P0 ;  /* 0xc1b80000ff057808 */ /* 0x000fe20000000000 */
[----:B------:R-:W-:Y:S01]  /*1620*/  FFMA R13, R0, R11, 0.33333182334899902344 ;  /* 0x3eaaaa78000d7423 */ /* 0x000fe2000000000b */
[----:B------:R-:W-:Y:S01]  /*1630*/  I2FP.F32.S32 R11, R12 ;  /* 0x0000000c000b7245 */ /* 0x000fe20000201400 */
[----:B------:R-:W-:Y:S01]  /*1640*/  FFMA R9, R2, R9, 0.33333182334899902344 ;  /* 0x3eaaaa7802097423 */ /* 0x000fe20000000009 */
[----:B------:R-:W-:Y:S01]  /*1650*/  ISETP.GT.U32.AND P0, PT, R7, 0x7f7fffff, PT ;  /* 0x7f7fffff0700780c */ /* 0x000fe20003f04070 */
[----:B------:R-:W-:Y:S01]  /*1660*/  FFMA R13, R0, R13, -0.5 ;  /* 0xbf000000000d7423 */ /* 0x000fe2000000000d */
[----:B------:R-:W-:Y:S01]  /*1670*/  FFMA R5, R8, 1.1920928955078125e-07, R5 ;  /* 0x3400000008057823 */ /* 0x000fe20000000005 */
[----:B------:R-:W-:Y:S01]  /*1680*/  FFMA R9, R2, R9, -0.5 ;  /* 0xbf00000002097423 */ /* 0x000fe20000000009 */
[----:B------:R-:W-:Y:S01]  /*1690*/  FFMA R10, R11, 1.1920928955078125e-07, R10 ;  /* 0x340000000b0a7823 */ /* 0x000fe2000000000a */
[----:B------:R-:W-:-:S02]  /*16a0*/  FMUL R13, R0, R13 ;  /* 0x0000000d000d7220 */ /* 0x000fc40000400000 */
[----:B------:R-:W-:Y:S02]  /*16b0*/  FMUL R9, R2, R9 ;  /* 0x0000000902097220 */ /* 0x000fe40000400000 */
[----:B------:R-:W-:Y:S01]  /*16c0*/  FFMA R13, R0, R13, R0 ;  /* 0x0000000d000d7223 */ /* 0x000fe20000000000 */
[----:B------:R-:W-:Y:S01]  /*16d0*/  MOV R0, 0x7f800000 ;  /* 0x7f80000000007802 */ /* 0x000fe20000000f00 */
[----:B------:R-:W-:Y:S02]  /*16e0*/  FFMA R2, R2, R9, R2 ;  /* 0x0000000902027223 */ /* 0x000fe40000000002 */
[----:B------:R-:W-:Y:S01]  /*16f0*/  FFMA R10, R10, 0.69314718246459960938, R13 ;  /* 0x3f3172180a0a7823 */ /* 0x000fe2000000000d */
[----:B------:R-:W0:Y:S01]  /*1700*/  LDC.64 R8, c[0x0][0x3b0] ;  /* 0x0000ec00ff087b82 */ /* 0x000e220000000a00 */
[-C--:B------:R-:W-:Y:S01]  /*1710*/  @P1 FFMA R10, R3, R0.reuse, +INF ;  /* 0x7f800000030a1423 */ /* 0x080fe20000000000 */
[----:B------:R-:W-:Y:S01]  /*1720*/  FFMA R2, R5, 0.69314718246459960938, R2 ;  /* 0x3f31721805027823 */ /* 0x000fe20000000002 */
[C---:B------:R-:W-:Y:S01]  /*1730*/  @P0 FFMA R2, R7.reuse, R0, +INF ;  /* 0x7f80000007020423 */ /* 0x040fe20000000000 */
[----:B------:R-:W-:-:S02]  /*1740*/  FSETP.NEU.AND P1, PT, R7, RZ, PT ;  /* 0x000000ff0700720b */ /* 0x000fc40003f2d000 */
[----:B------:R-:W-:Y:S02]  /*1750*/  FSEL R3, R10, -INF , P2 ;  /* 0xff8000000a037808 */ /* 0x000fe40001000000 */
[----:B------:R-:W-:Y:S01]  /*1760*/  FSEL R2, R2, -INF , P1 ;  /* 0xff80000002027808 */ /* 0x000fe20000800000 */
[----:B--2---:R-:W-:-:S04]  /*1770*/  FADD R0, -R4, 1 ;  /* 0x3f80000004007421 */ /* 0x004fc80000000100 */
[----:B------:R-:W-:-:S04]  /*1780*/  FMUL R3, R3, R0 ;  /* 0x0000000003037220 */ /* 0x000fc80000400000 */
[----:B------:R-:W-:-:S04]  /*1790*/  FFMA R3, R2, R4, R3 ;  /* 0x0000000402037223 */ /* 0x000fc80000000003 */
[----:B------:R-:W-:-:S05]  /*17a0*/  FADD R3, -R3, -RZ ;  /* 0x800000ff03037221 */ /* 0x000fca0000000100 */
[----:B0-----:R1:W-:Y:S02]  /*17b0*/  REDG.E.ADD.F32.FTZ.RN.STRONG.GPU desc[UR4][R8.64], R3 ;  /* 0x00000003080079a6 */ /* 0x0013e4000c12f304 */
.L_x_57:
[----:B------:R-:W3:Y:S02]  /*17c0*/  LDCU UR6, c[0x0][0x3a0] ;  /* 0x00007400ff0677ac */ /* 0x000ee40008000800 */
[----:B---3--:R-:W-:-:S09]  /*17d0*/  UISETP.NE.AND UP0, UPT, UR6, 0x1, UPT ;  /* 0x000000010600788c */ /* 0x008fd2000bf05270 */
[----:B------:R-:W-:Y:S05]  /*17e0*/  BRA.U !UP0, `(.L_x_68) ;  /* 0x0000000108347547 */ /* 0x000fea000b800000 */
[----:B------:R-:W-:-:S13]  /*17f0*/  ISETP.NE.AND P0, PT, RZ, UR6, PT ;  /* 0x00000006ff007c0c */ /* 0x000fda000bf05270 */
[----:B------:R-:W-:Y:S05]  /*1800*/  @P0 EXIT ;  /* 0x000000000000094d */ /* 0x000fea0003800000 */
[----:B012---:R-:W0:Y:S08]  /*1810*/  LDC.64 R2, c[0x0][0x380] ;  /* 0x0000e000ff027b82 */ /* 0x007e300000000a00 */
        /* <DEDUP_REMOVED lines=10> */
.L_x_68:
[----:B012---:R-:W0:Y:S08]  /*18c0*/  LDC.64 R2, c[0x0][0x398] ;  /* 0x0000e600ff027b82 */ /* 0x007e300000000a00 */
        /* <DEDUP_REMOVED lines=9> */
        .weak           $__internal_0_$__cuda_sm3x_div_rn_noftz_f32_slowpath
        .type           $__internal_0_$__cuda_sm3x_div_rn_noftz_f32_slowpath,@function
        .size           $__internal_0_$__cuda_sm3x_div_rn_noftz_f32_slowpath,(.L_x_168 - $__internal_0_$__cuda_sm3x_div_rn_noftz_f32_slowpath)
$__internal_0_$__cuda_sm3x_div_rn_noftz_f32_slowpath:
[----:B------:R-:W-:Y:S01]  /*1960*/  SHF.R.U32.HI R11, RZ, 0x17, R3 ;  /* 0x00000017ff0b7819 */ /* 0x000fe20000011603 */
[----:B------:R-:W-:Y:S01]  /*1970*/  BSSY.RECONVERGENT B1, `(.L_x_69) ;  /* 0x0000063000017945 */ /* 0x000fe20003800200 */
[----:B------:R-:W-:Y:S02]  /*1980*/  SHF.R.U32.HI R9, RZ, 0x17, R2 ;  /* 0x00000017ff097819 */ /* 0x000fe40000011602 */
[----:B------:R-:W-:Y:S02]  /*1990*/  LOP3.LUT R11, R11, 0xff, RZ, 0xc0, !PT ;  /* 0x000000ff0b0b7812 */ /* 0x000fe400078ec0ff */
[----:B------:R-:W-:Y:S02]  /*19a0*/  LOP3.LUT R16, R9, 0xff, RZ, 0xc0, !PT ;  /* 0x000000ff09107812 */ /* 0x000fe400078ec0ff */
[----:B------:R-:W-:Y:S02]  /*19b0*/  IADD3 R14, PT, PT, R11, -0x1, RZ ;  /* 0xffffffff0b0e7810 */ /* 0x000fe40007ffe0ff */
[----:B------:R-:W-:-:S02]  /*19c0*/  IADD3 R12, PT, PT, R16, -0x1, RZ ;  /* 0xffffffff100c7810 */ /* 0x000fc40007ffe0ff */
[----:B------:R-:W-:Y:S02]  /*19d0*/  ISETP.GT.U32.AND P0, PT, R14, 0xfd, PT ;  /* 0x000000fd0e00780c */ /* 0x000fe40003f04070 */
[----:B------:R-:W-:Y:S02]  /*19e0*/  MOV R13, R3 ;  /* 0x00000003000d7202 */ /* 0x000fe40000000f00 */
[----:B------:R-:W-:-:S13]  /*19f0*/  ISETP.GT.U32.OR P0, PT, R12, 0xfd, P0 ;  /* 0x000000fd0c00780c */ /* 0x000fda0000704470 */
[----:B------:R-:W-:Y:S01]  /*1a00*/  @!P0 MOV R9, RZ ;  /* 0x000000ff00098202 */ /* 0x000fe20000000f00 */
[----:B------:R-:W-:Y:S06]  /*1a10*/  @!P0 BRA `(.L_x_70) ;  /* 0x00000000005c8947 */ /* 0x000fec0003800000 */
[----:B------:R-:W-:Y:S02]  /*1a20*/  FSETP.GTU.FTZ.AND P0, PT, |R2|, +INF , PT ;  /* 0x7f8000000200780b */ /* 0x000fe40003f1c200 */
[----:B------:R-:W-:-:S04]  /*1a30*/  FSETP.GTU.FTZ.AND P1, PT, |R3|, +INF , PT ;  /* 0x7f8000000300780b */ /* 0x000fc80003f3c200 */
[----:B------:R-:W-:-:S13]  /*1a40*/  PLOP3.LUT P0, PT, P0, P1, PT, 0xf8, 0x8f ;  /* 0x00000000008f781c */ /* 0x000fda0000703f70 */
[----:B------:R-:W-:Y:S05]  /*1a50*/  @P0 BRA `(.L_x_71) ;  /* 0x00000004004c0947 */ /* 0x000fea0003800000 */
[----:B------:R-:W-:-:S13]  /*1a60*/  LOP3.LUT P0, RZ, R13, 0x7fffffff, R2, 0xc8, !PT ;  /* 0x7fffffff0dff7812 */ /* 0x000fda000780c802 */
[----:B------:R-:W-:Y:S05]  /*1a70*/  @!P0 BRA `(.L_x_72) ;  /* 0x00000004003c8947 */ /* 0x000fea0003800000 */
[C---:B------:R-:W-:Y:S02]  /*1a80*/  FSETP.NEU.FTZ.AND P2, PT, |R2|.reuse, +INF , PT ;  /* 0x7f8000000200780b */ /* 0x040fe40003f5d200 */
[----:B------:R-:W-:Y:S02]  /*1a90*/  FSETP.NEU.FTZ.AND P1, PT, |R3|, +INF , PT ;  /* 0x7f8000000300780b */ /* 0x000fe40003f3d200 */
[----:B------:R-:W-:-:S11]  /*1aa0*/  FSETP.NEU.FTZ.AND P0, PT, |R2|, +INF , PT ;  /* 0x7f8000000200780b */ /* 0x000fd60003f1d200 */
[----:B------:R-:W-:Y:S05]  /*1ab0*/  @!P1 BRA !P2, `(.L_x_72) ;  /* 0x00000004002c9947 */ /* 0x000fea0005000000 */
[----:B------:R-:W-:-:S04]  /*1ac0*/  LOP3.LUT P2, RZ, R2, 0x7fffffff, RZ, 0xc0, !PT ;  /* 0x7fffffff02ff7812 */ /* 0x000fc8000784c0ff */
[----:B------:R-:W-:-:S13]  /*1ad0*/  PLOP3.LUT P1, PT, P1, P2, PT, 0x2f, 0xf2 ;  /* 0x0000000000f2781c */ /* 0x000fda0000f24577 */
[----:B------:R-:W-:Y:S05]  /*1ae0*/  @P1 BRA `(.L_x_73) ;  /* 0x0000000400181947 */ /* 0x000fea0003800000 */
[----:B------:R-:W-:-:S04]  /*1af0*/  LOP3.LUT P1, RZ, R13, 0x7fffffff, RZ, 0xc0, !PT ;  /* 0x7fffffff0dff7812 */ /* 0x000fc8000782c0ff */
[----:B------:R-:W-:-:S13]  /*1b00*/  PLOP3.LUT P0, PT, P0, P1, PT, 0x2f, 0xf2 ;  /* 0x0000000000f2781c */ /* 0x000fda0000702577 */
[----:B------:R-:W-:Y:S05]  /*1b10*/  @P0 BRA `(.L_x_74) ;  /* 0x0000000400000947 */ /* 0x000fea0003800000 */
[----:B------:R-:W-:Y:S02]  /*1b20*/  ISETP.GE.AND P0, PT, R12, RZ, PT ;  /* 0x000000ff0c00720c */ /* 0x000fe40003f06270 */
[----:B------:R-:W-:-:S11]  /*1b30*/  ISETP.GE.AND P1, PT, R14, RZ, PT ;  /* 0x000000ff0e00720c */ /* 0x000fd60003f26270 */
[----:B------:R-:W-:Y:S01]  /*1b40*/  @P0 MOV R9, RZ ;  /* 0x000000ff00090202 */ /* 0x000fe20000000f00 */
[----:B------:R-:W-:Y:S01]  /*1b50*/  @!P0 FFMA R2, R2, 1.84467440737095516160e+19, RZ ;  /* 0x5f80000002028823 */ /* 0x000fe200000000ff */
[----:B------:R-:W-:Y:S01]  /*1b60*/  @!P0 MOV R9, 0xffffffc0 ;  /* 0xffffffc000098802 */ /* 0x000fe20000000f00 */
[----:B------:R-:W-:-:S03]  /*1b70*/  @!P1 FFMA R13, R3, 1.84467440737095516160e+19, RZ ;  /* 0x5f800000030d9823 */ /* 0x000fc600000000ff */
[----:B------:R-:W-:-:S07]  /*1b80*/  @!P1 IADD3 R9, PT, PT, R9, 0x40, RZ ;  /* 0x0000004009099810 */ /* 0x000fce0007ffe0ff */
.L_x_70:
[----:B------:R-:W-:Y:S01]  /*1b90*/  LEA R12, R11, 0xc0800000, 0x17 ;  /* 0xc08000000b0c7811 */ /* 0x000fe200078eb8ff */
[----:B------:R-:W-:Y:S03]  /*1ba0*/  BSSY.RECONVERGENT B2, `(.L_x_75) ;  /* 0x0000036000027945 */ /* 0x000fe60003800200 */
[----:B------:R-:W-:Y:S02]  /*1bb0*/  IADD3 R14, PT, PT, -R12, R13, RZ ;  /* 0x0000000d0c0e7210 */ /* 0x000fe40007ffe1ff */
[----:B------:R-:W-:Y:S02]  /*1bc0*/  IADD3 R12, PT, PT, R16, -0x7f, RZ ;  /* 0xffffff81100c7810 */ /* 0x000fe40007ffe0ff */
[----:B------:R-:W0:Y:S01]  /*1bd0*/  MUFU.RCP R13, R14 ;  /* 0x0000000e000d7308 */ /* 0x000e220000001000 */
[----:B------:R-:W-:Y:S02]  /*1be0*/  FADD.FTZ R15, -R14, -RZ ;  /* 0x800000ff0e0f7221 */ /* 0x000fe40000010100 */
[C---:B------:R-:W-:Y:S01]  /*1bf0*/  IMAD R2, R12.reuse, -0x800000, R2 ;  /* 0xff8000000c027824 */ /* 0x040fe200078e0202 */
[----:B------:R-:W-:-:S04]  /*1c00*/  IADD3 R12, PT, PT, R12, 0x7f, -R11 ;  /* 0x0000007f0c0c7810 */ /* 0x000fc80007ffe80b */
[----:B------:R-:W-:Y:S01]  /*1c10*/  IADD3 R12, PT, PT, R12, R9, RZ ;  /* 0x000000090c0c7210 */ /* 0x000fe20007ffe0ff */
[----:B0-----:R-:W-:-:S04]  /*1c20*/  FFMA R16, R13, R15, 1 ;  /* 0x3f8000000d107423 */ /* 0x001fc8000000000f */
[----:B------:R-:W-:-:S04]  /*1c30*/  FFMA R13, R13, R16, R13 ;  /* 0x000000100d0d7223 */ /* 0x000fc8000000000d */
[----:B------:R-:W-:-:S04]  /*1c40*/  FFMA R16, R2, R13, RZ ;  /* 0x0000000d02107223 */ /* 0x000fc800000000ff */
[----:B------:R-:W-:-:S04]  /*1c50*/  FFMA R17, R15, R16, R2 ;  /* 0x000000100f117223 */ /* 0x000fc80000000002 */
[----:B------:R-:W-:-:S04]  /*1c60*/  FFMA R16, R13, R17, R16 ;  /* 0x000000110d107223 */ /* 0x000fc80000000010 */
[----:B------:R-:W-:-:S04]  /*1c70*/  FFMA R15, R15, R16, R2 ;  /* 0x000000100f0f7223 */ /* 0x000fc80000000002 */
[----:B------:R-:W-:-:S05]  /*1c80*/  FFMA R2, R13, R15, R16 ;  /* 0x0000000f0d027223 */ /* 0x000fca0000000010 */
[----:B------:R-:W-:-:S04]  /*1c90*/  SHF.R.U32.HI R11, RZ, 0x17, R2 ;  /* 0x00000017ff0b7819 */ /* 0x000fc80000011602 */
[----:B------:R-:W-:-:S04]  /*1ca0*/  LOP3.LUT R11, R11, 0xff, RZ, 0xc0, !PT ;  /* 0x000000ff0b0b7812 */ /* 0x000fc800078ec0ff */
[----:B------:R-:W-:-:S04]  /*1cb0*/  IADD3 R17, PT, PT, R11, R12, RZ ;  /* 0x0000000c0b117210 */ /* 0x000fc80007ffe0ff */
[----:B------:R-:W-:-:S04]  /*1cc0*/  IADD3 R9, PT, PT, R17, -0x1, RZ ;  /* 0xffffffff11097810 */ /* 0x000fc80007ffe0ff */
[----:B------:R-:W-:-:S13]  /*1cd0*/  ISETP.GE.U32.AND P0, PT, R9, 0xfe, PT ;  /* 0x000000fe0900780c */ /* 0x000fda0003f06070 */
[----:B------:R-:W-:Y:S05]  /*1ce0*/  @!P0 BRA `(.L_x_76) ;  /* 0x0000000000808947 */ /* 0x000fea0003800000 */
[----:B------:R-:W-:-:S13]  /*1cf0*/  ISETP.GT.AND P0, PT, R17, 0xfe, PT ;  /* 0x000000fe1100780c */ /* 0x000fda0003f04270 */
[----:B------:R-:W-:Y:S05]  /*1d00*/  @P0 BRA `(.L_x_77) ;  /* 0x00000000006c0947 */ /* 0x000fea0003800000 */
[----:B------:R-:W-:-:S13]  /*1d10*/  ISETP.GE.AND P0, PT, R17, 0x1, PT ;  /* 0x000000011100780c */ /* 0x000fda0003f06270 */
[----:B------:R-:W-:Y:S05]  /*1d20*/  @P0 BRA `(.L_x_78) ;  /* 0x0000000000740947 */ /* 0x000fea0003800000 */
[----:B------:R-:W-:Y:S02]  /*1d30*/  ISETP.GE.AND P0, PT, R17, -0x18, PT ;  /* 0xffffffe81100780c */ /* 0x000fe40003f06270 */
[----:B------:R-:W-:-:S11]  /*1d40*/  LOP3.LUT R2, R2, 0x80000000, RZ, 0xc0, !PT ;  /* 0x8000000002027812 */ /* 0x000fd600078ec0ff */
[----:B------:R-:W-:Y:S05]  /*1d50*/  @!P0 BRA `(.L_x_78) ;  /* 0x0000000000688947 */ /* 0x000fea0003800000 */
[-CC-:B------:R-:W-:Y:S01]  /*1d60*/  FFMA.RZ R9, R13, R15.reuse, R16.reuse ;  /* 0x0000000f0d097223 */ /* 0x180fe2000000c010 */
[----:B------:R-:W-:Y:S01]  /*1d70*/  IADD3 R14, PT, PT, R17, 0x20, RZ ;  /* 0x00000020110e7810 */ /* 0x000fe20007ffe0ff */
[-CC-:B------:R-:W-:Y:S01]  /*1d80*/  FFMA.RM R12, R13, R15.reuse, R16.reuse ;  /* 0x0000000f0d0c7223 */ /* 0x180fe20000004010 */
[----:B------:R-:W-:Y:S02]  /*1d90*/  ISETP.NE.AND P2, PT, R17, RZ, PT ;  /* 0x000000ff1100720c */ /* 0x000fe40003f45270 */
[----:B------:R-:W-:Y:S01]  /*1da0*/  LOP3.LUT R11, R9, 0x7fffff, RZ, 0xc0, !PT ;  /* 0x007fffff090b7812 */ /* 0x000fe200078ec0ff */
[----:B------:R-:W-:Y:S01]  /*1db0*/  FFMA.RP R9, R13, R15, R16 ;  /* 0x0000000f0d097223 */ /* 0x000fe20000008010 */
[----:B------:R-:W-:Y:S02]  /*1dc0*/  ISETP.NE.AND P1, PT, R17, RZ, PT ;  /* 0x000000ff1100720c */ /* 0x000fe40003f25270 */
[----:B------:R-:W-:Y:S02]  /*1dd0*/  LOP3.LUT R11, R11, 0x800000, RZ, 0xfc, !PT ;  /* 0x008000000b0b7812 */ /* 0x000fe400078efcff */
[----:B------:R-:W-:-:S02]  /*1de0*/  IADD3 R13, PT, PT, -R17, RZ, RZ ;  /* 0x000000ff110d7210 */ /* 0x000fc40007ffe1ff */
[----:B------:R-:W-:Y:S02]  /*1df0*/  SHF.L.U32 R14, R11, R14, RZ ;  /* 0x0000000e0b0e7219 */ /* 0x000fe400000006ff */
[----:B------:R-:W-:Y:S02]  /*1e00*/  FSETP.NEU.FTZ.AND P0, PT, R9, R12, PT ;  /* 0x0000000c0900720b */ /* 0x000fe40003f1d000 */
[----:B------:R-:W-:Y:S02]  /*1e10*/  SEL R12, R13, RZ, P2 ;  /* 0x000000ff0d0c7207 */ /* 0x000fe40001000000 */
[----:B------:R-:W-:Y:S02]  /*1e20*/  ISETP.NE.AND P1, PT, R14, RZ, P1 ;  /* 0x000000ff0e00720c */ /* 0x000fe40000f25270 */
[----:B------:R-:W-:Y:S02]  /*1e30*/  SHF.R.U32.HI R12, RZ, R12, R11 ;  /* 0x0000000cff0c7219 */ /* 0x000fe4000001160b */
[----:B------:R-:W-:-:S02]  /*1e40*/  PLOP3.LUT P0, PT, P0, P1, PT, 0xf8, 0x8f ;  /* 0x00000000008f781c */ /* 0x000fc40000703f70 */
[----:B------:R-:W-:Y:S02]  /*1e50*/  SHF.R.U32.HI R14, RZ, 0x1, R12 ;  /* 0x00000001ff0e7819 */ /* 0x000fe4000001160c */
[----:B------:R-:W-:-:S04]  /*1e60*/  SEL R9, RZ, 0x1, !P0 ;  /* 0x00000001ff097807 */ /* 0x000fc80004000000 */
[----:B------:R-:W-:-:S04]  /*1e70*/  LOP3.LUT R9, R9, 0x1, R14, 0xf8, !PT ;  /* 0x0000000109097812 */ /* 0x000fc800078ef80e */
[----:B------:R-:W-:-:S04]  /*1e80*/  LOP3.LUT R9, R9, R12, RZ, 0xc0, !PT ;  /* 0x0000000c09097212 */ /* 0x000fc800078ec0ff */
[----:B------:R-:W-:-:S04]  /*1e90*/  IADD3 R9, PT, PT, R14, R9, RZ ;  /* 0x000000090e097210 */ /* 0x000fc80007ffe0ff */
[----:B------:R-:W-:Y:S01]  /*1ea0*/  LOP3.LUT R2, R9, R2, RZ, 0xfc, !PT ;  /* 0x0000000209027212 */ /* 0x000fe200078efcff */
[----:B------:R-:W-:Y:S06]  /*1eb0*/  BRA `(.L_x_78) ;  /* 0x0000000000107947 */ /* 0x000fec0003800000 */
.L_x_77:
[----:B------:R-:W-:-:S04]  /*1ec0*/  LOP3.LUT R2, R2, 0x80000000, RZ, 0xc0, !PT ;  /* 0x8000000002027812 */ /* 0x000fc800078ec0ff */
[----:B------:R-:W-:Y:S01]  /*1ed0*/  LOP3.LUT R2, R2, 0x7f800000, RZ, 0xfc, !PT ;  /* 0x7f80000002027812 */ /* 0x000fe200078efcff */
[----:B------:R-:W-:Y:S06]  /*1ee0*/  BRA `(.L_x_78) ;  /* 0x0000000000047947 */ /* 0x000fec0003800000 */
.L_x_76:
[----:B------:R-:W-:-:S07]  /*1ef0*/  LEA R2, R12, R2, 0x17 ;  /* 0x000000020c027211 */ /* 0x000fce00078eb8ff */
.L_x_78:
[----:B------:R-:W-:Y:S05]  /*1f00*/  BSYNC.RECONVERGENT B2 ;  /* 0x0000000000027941 */ /* 0x000fea0003800200 */
.L_x_75:
[----:B------:R-:W-:Y:S05]  /*1f10*/  BRA `(.L_x_79) ;  /* 0x0000000000207947 */ /* 0x000fea0003800000 */
.L_x_74:
[----:B------:R-:W-:-:S04]  /*1f20*/  LOP3.LUT R2, R13, 0x80000000, R2, 0x48, !PT ;  /* 0x800000000d027812 */ /* 0x000fc800078e4802 */
[----:B------:R-:W-:Y:S01]  /*1f30*/  LOP3.LUT R2, R2, 0x7f800000, RZ, 0xfc, !PT ;  /* 0x7f80000002027812 */ /* 0x000fe200078efcff */
[----:B------:R-:W-:Y:S06]  /*1f40*/  BRA `(.L_x_79) ;  /* 0x0000000000147947 */ /* 0x000fec0003800000 */
.L_x_73:
[----:B------:R-:W-:Y:S01]  /*1f50*/  LOP3.LUT R2, R13, 0x80000000, R2, 0x48, !PT ;  /* 0x800000000d027812 */ /* 0x000fe200078e4802 */
[----:B------:R-:W-:Y:S06]  /*1f60*/  BRA `(.L_x_79) ;  /* 0x00000000000c7947 */ /* 0x000fec0003800000 */
.L_x_72:
[----:B------:R-:W0:Y:S01]  /*1f70*/  MUFU.RSQ R2, -QNAN ;  /* 0xffc0000000027908 */ /* 0x000e220000001400 */
[----:B------:R-:W-:Y:S05]  /*1f80*/  BRA `(.L_x_79) ;  /* 0x0000000000047947 */ /* 0x000fea0003800000 */
.L_x_71:
[----:B------:R-:W-:-:S07]  /*1f90*/  FADD.FTZ R2, R2, R3 ;  /* 0x0000000302027221 */ /* 0x000fce0000010000 */
.L_x_79:
[----:B------:R-:W-:Y:S05]  /*1fa0*/  BSYNC.RECONVERGENT B1 ;  /* 0x0000000000017941 */ /* 0x000fea0003800200 */
.L_x_69:
[----:B------:R-:W-:-:S04]  /*1fb0*/  HFMA2 R11, -RZ, RZ, 0, 0 ;  /* 0x00000000ff0b7431 */ /* 0x000fc800000001ff */
[----:B0-----:R-:W-:Y:S05]  /*1fc0*/  RET.REL.NODEC R10 `(_Z18ComputeOutputErrorPfS_S_S_iiiS_ii) ;  /* 0xffffffe00a0c7950 */ /* 0x001fea0003c3ffff */
.L_x_80:
        /* <DEDUP_REMOVED lines=11> */
.L_x_168:


//--------------------- .text._Z20addBiasAndActivationPfS_S_iiiS_S_ --------------------------
	.section	.text._Z20addBiasAndActivationPfS_S_iiiS_S_,"ax",@progbits
	.align	128
        .global         _Z20addBiasAndActivationPfS_S_iiiS_S_
        .type           _Z20addBiasAndActivationPfS_S_iiiS_S_,@function
        .size           _Z20addBiasAndActivationPfS_S_iiiS_S_,(.L_x_170 - _Z20addBiasAndActivationPfS_S_iiiS_S_)
        .other          _Z20addBiasAndActivationPfS_S_iiiS_S_,@"STO_CUDA_ENTRY STV_DEFAULT"
_Z20addBiasAndActivationPfS_S_iiiS_S_:
.text._Z20addBiasAndActivationPfS_S_iiiS_S_:
[----:B------:R-:W-:Y:S01]  /*0000*/  LDC R1, c[0x0][0x37c] ;  /* 0x0000df00ff017b82 */ /* 0x000fe20000000800 */
[----:B------:R-:W0:Y:S01]  /*0010*/  S2R R11, SR_CTAID.Y ;  /* 0x00000000000b7919 */ /* 0x000e220000002600 */
[----:B------:R-:W1:Y:S01]  /*0020*/  LDCU UR4, c[0x0][0x360] ;  /* 0x00006c00ff0477ac */ /* 0x000e620008000800 */
[----:B------:R-:W0:Y:S01]  /*0030*/  S2R R2, SR_TID.Y ;  /* 0x0000000000027919 */ /* 0x000e220000002200 */
[----:B------:R-:W0:Y:S01]  /*0040*/  LDCU UR5, c[0x0][0x364] ;  /* 0x00006c80ff0577ac */ /* 0x000e220008000800 */
[----:B------:R-:W1:Y:S01]  /*0050*/  S2R R5, SR_CTAID.X ;  /* 0x0000000000057919 */ /* 0x000e620000002500 */
[----:B------:R-:W2:Y:S01]  /*0060*/  LDCU.64 UR6, c[0x0][0x398] ;  /* 0x00007300ff0677ac */ /* 0x000ea20008000a00 */
[----:B------:R-:W1:Y:S01]  /*0070*/  S2R R0, SR_TID.X ;  /* 0x0000000000007919 */ /* 0x000e620000002100 */
[----:B0-----:R-:W-:-:S05]  /*0080*/  IMAD R11, R11, UR5, R2 ;  /* 0x000000050b0b7c24 */ /* 0x001fca000f8e0202 */
[----:B--2---:R-:W-:Y:S01]  /*0090*/  ISETP.GE.AND P0, PT, R11, UR6, PT ;  /* 0x000000060b007c0c */ /* 0x004fe2000bf06270 */
[----:B-1----:R-:W-:-:S05]  /*00a0*/  IMAD R5, R5, UR4, R0 ;  /* 0x0000000405057c24 */ /* 0x002fca000f8e0200 */
[----:B------:R-:W-:-:S13]  /*00b0*/  ISETP.GE.OR P0, PT, R5, UR7, P0 ;  /* 0x0000000705007c0c */ /* 0x000fda0008706670 */
[----:B------:R-:W-:Y:S05]  /*00c0*/  @P0 EXIT ;  /* 0x000000000000094d */ /* 0x000fea0003800000 */
[----:B------:R-:W0:Y:S01]  /*00d0*/  LDCU UR6, c[0x0][0x3a0] ;  /* 0x00007400ff0677ac */ /* 0x000e220008000800 */
[----:B------:R-:W-:Y:S01]  /*00e0*/  IMAD R4, R11, UR7, R5 ;  /* 0x000000070b047c24 */ /* 0x000fe2000f8e0205 */
[----:B------:R-:W1:Y:S01]  /*00f0*/  LDCU.64 UR4, c[0x0][0x358] ;  /* 0x00006b00ff0477ac */ /* 0x000e620008000a00 */
[----:B0-----:R-:W-:-:S09]  /*0100*/  UISETP.NE.AND UP0, UPT, UR6, 0x3, UPT ;  /* 0x000000030600788c */ /* 0x001fd2000bf05270 */
[----:B-1----:R-:W-:Y:S05]  /*0110*/  BRA.U !UP0, `(.L_x_81) ;  /* 0x0000000108cc7547 */ /* 0x002fea000b800000 */
[----:B------:R-:W0:Y:S08]  /*0120*/  LDC.64 R6, c[0x0][0x388] ;  /* 0x0000e200ff067b82 */ /* 0x000e300000000a00 */
[----:B------:R-:W1:Y:S01]  /*0130*/  LDC.64 R2, c[0x0][0x380] ;  /* 0x0000e000ff027b82 */ /* 0x000e620000000a00 */
[----:B0-----:R-:W-:-:S06]  /*0140*/  IMAD.WIDE R6, R5, 0x4, R6 ;  /* 0x0000000405067825 */ /* 0x001fcc00078e0206 */
[----:B------:R-:W2:Y:S01]  /*0150*/  LDG.E R7, desc[UR4][R6.64] ;  /* 0x0000000406077981 */ /* 0x000ea2000c1e1900 */
[----:B-1----:R-:W-:-:S05]  /*0160*/  IMAD.WIDE R2, R4, 0x4, R2 ;  /* 0x0000000404027825 */ /* 0x002fca00078e0202 */
[----:B------:R-:W2:Y:S01]  /*0170*/  LDG.E R0, desc[UR4][R2.64] ;  /* 0x0000000402007981 */ /* 0x000ea2000c1e1900 */
[----:B------:R-:W-:Y:S01]  /*0180*/  UISETP.NE.AND UP0, UPT, UR6, 0x2, UPT ;  /* 0x000000020600788c */ /* 0x000fe2000bf05270 */
[----:B--2---:R-:W-:-:S05]  /*0190*/  FADD R5, R0, R7 ;  /* 0x0000000700057221 */ /* 0x004fca0000000000 */
[----:B------:R0:W-:Y:S03]  /*01a0*/  STG.E desc[UR4][R2.64], R5 ;  /* 0x0000000502007986 */ /* 0x0001e6000c101904 */
[----:B------:R-:W-:Y:S05]  /*01b0*/  BRA.U !UP0, `(.L_x_82) ;  /* 0x0000000108947547 */ /* 0x000fea000b800000 */
[----:B------:R-:W-:-:S09]  /*01c0*/  UISETP.NE.AND UP0, UPT, UR6, 0x1, UPT ;  /* 0x000000010600788c */ /* 0x000fd2000bf05270 */
[----:B------:R-:W-:Y:S05]  /*01d0*/  BRA.U !UP0, `(.L_x_83) ;  /* 0x0000000108787547 */ /* 0x000fea000b800000 */
[----:B------:R-:W-:-:S13]  /*01e0*/  ISETP.NE.AND P0, PT, RZ, UR6, PT ;  /* 0x00000006ff007c0c */ /* 0x000fda000bf05270 */
[----:B------:R-:W-:Y:S05]  /*01f0*/  @P0 EXIT ;  /* 0x000000000000094d */ /* 0x000fea0003800000 */
[----:B------:R-:W-:Y:S01]  /*0200*/  IMAD.MOV.U32 R0, RZ, RZ, 0x3bbb989d ;  /* 0x3bbb989dff007424 */ /* 0x000fe200078e00ff */
[----:B------:R-:W-:Y:S01]  /*0210*/  BSSY.RECONVERGENT B0, `(.L_x_84) ;  /* 0x0000016000007945 */ /* 0x000fe20003800200 */
[----:B0-----:R-:W-:Y:S02]  /*0220*/  IMAD.MOV.U32 R3, RZ, RZ, 0x437c0000 ;  /* 0x437c0000ff037424 */ /* 0x001fe400078e00ff */
[----:B------:R-:W-:-:S04]  /*0230*/  FFMA.SAT R0, R5, -R0, 0.5 ;  /* 0x3f00000005007423 */ /* 0x000fc80000002800 */
[----:B------:R-:W-:-:S04]  /*0240*/  FFMA.RM R0, R0, R3, 12582913 ;  /* 0x4b40000100007423 */ /* 0x000fc80000004003 */
[C---:B------:R-:W-:Y:S01]  /*0250*/  FADD R2, R0.reuse, -12583039 ;  /* 0xcb40007f00027421 */ /* 0x040fe20000000000 */
[----:B------:R-:W-:-:S03]  /*0260*/  IMAD.SHL.U32 R0, R0, 0x800000, RZ ;  /* 0x0080000000007824 */ /* 0x000fc600078e00ff */
[----:B------:R-:W-:-:S04]  /*0270*/  FFMA R2, R5, -1.4426950216293334961, -R2 ;  /* 0xbfb8aa3b05027823 */ /* 0x000fc80000000802 */
[----:B------:R-:W-:-:S04]  /*0280*/  FFMA R2, R5, -1.925963033500011079e-08, R2 ;  /* 0xb2a5706005027823 */ /* 0x000fc80000000002 */
[----:B------:R-:W0:Y:S02]  /*0290*/  MUFU.EX2 R3, R2 ;  /* 0x0000000200037308 */ /* 0x000e240000000800 */
[----:B0-----:R-:W-:-:S05]  /*02a0*/  FFMA R0, R0, R3, 1 ;  /* 0x3f80000000007423 */ /* 0x001fca0000000003 */
[----:B------:R-:W-:-:S04]  /*02b0*/  IADD3 R3, PT, PT, R0, 0x1800000, RZ ;  /* 0x0180000000037810 */ /* 0x000fc80007ffe0ff */
[----:B------:R-:W-:-:S04]  /*02c0*/  LOP3.LUT R3, R3, 0x7f800000, RZ, 0xc0, !PT ;  /* 0x7f80000003037812 */ /* 0x000fc800078ec0ff */
[----:B------:R-:W-:-:S13]  /*02d0*/  ISETP.GT.U32.AND P0, PT, R3, 0x1ffffff, PT ;  /* 0x01ffffff0300780c */ /* 0x000fda0003f04070 */
[----:B------:R-:W-:Y:S05]  /*02e0*/  @P0 BRA `(.L_x_85) ;  /* 0x0000000000100947 */ /* 0x000fea0003800000 */
[----:B------:R-:W-:-:S07]  /*02f0*/  MOV R6, 0x310 ;  /* 0x0000031000067802 */ /* 0x000fce0000000f00 */
[----:B------:R-:W-:Y:S05]  /*0300*/  CALL.REL.NOINC `($__internal_1_$__cuda_sm20_rcp_rn_f32_slowpath) ;  /* 0x0000000000e87944 */ /* 0x000fea0003c00000 */
[----:B------:R-:W-:Y:S01]  /*0310*/  IMAD.MOV.U32 R7, RZ, RZ, R3 ;  /* 0x000000ffff077224 */ /* 0x000fe200078e0003 */
[----:B------:R-:W-:Y:S06]  /*0320*/  BRA `(.L_x_86) ;  /* 0x0000000000107947 */ /* 0x000fec0003800000 */
.L_x_85:
[----:B------:R-:W0:Y:S02]  /*0330*/  MUFU.RCP R7, R0 ;  /* 0x0000000000077308 */ /* 0x000e240000001000 */
[----:B0-----:R-:W-:-:S04]  /*0340*/  FFMA R2, R0, R7, -1 ;  /* 0xbf80000000027423 */ /* 0x001fc80000000007 */
[----:B------:R-:W-:-:S04]  /*0350*/  FADD.FTZ R2, -R2, -RZ ;  /* 0x800000ff02027221 */ /* 0x000fc80000010100 */
[----:B------:R-:W-:-:S07]  /*0360*/  FFMA R7, R7, R2, R7 ;  /* 0x0000000207077223 */ /* 0x000fce0000000007 */
.L_x_86:
[----:B------:R-:W-:Y:S05]  /*0370*/  BSYNC.RECONVERGENT B0 ;  /* 0x0000000000007941 */ /* 0x000fea0003800200 */
.L_x_84:
[----:B------:R-:W0:Y:S02]  /*0380*/  LDC.64 R2, c[0x0][0x390] ;  /* 0x0000e400ff027b82 */ /* 0x000e240000000a00 */
[----:B0-----:R-:W-:-:S05]  /*0390*/  IMAD.WIDE R4, R4, 0x4, R2 ;  /* 0x0000000404047825 */ /* 0x001fca00078e0202 */
[----:B------:R-:W-:Y:S01]  /*03a0*/  STG.E desc[UR4][R4.64], R7 ;  /* 0x0000000704007986 */ /* 0x000fe2000c101904 */
[----:B------:R-:W-:Y:S05]  /*03b0*/  EXIT ;  /* 0x000000000000794d */ /* 0x000fea0003800000 */
.L_x_83:
[----:B0-----:R-:W0:Y:S01]  /*03c0*/  LDC.64 R2, c[0x0][0x390] ;  /* 0x0000e400ff027b82 */ /* 0x001e220000000a00 */
[----:B------:R-:W-:Y:S01]  /*03d0*/  FMNMX R5, RZ, R5, !PT ;  /* 0x00000005ff057209 */ /* 0x000fe20007800000 */
[----:B0-----:R-:W-:-:S05]  /*03e0*/  IMAD.WIDE R2, R4, 0x4, R2 ;  /* 0x0000000404027825 */ /* 0x001fca00078e0202 */
[----:B------:R-:W-:Y:S01]  /*03f0*/  STG.E desc[UR4][R2.64], R5 ;  /* 0x0000000502007986 */ /* 0x000fe2000c101904 */
[----:B------:R-:W-:Y:S05]  /*0400*/  EXIT ;  /* 0x000000000000794d */ /* 0x000fea0003800000 */
.L_x_82:
[----:B0-----:R-:W0:Y:S02]  /*0410*/  LDC.64 R2, c[0x0][0x390] ;  /* 0x0000e400ff027b82 */ /* 0x001e240000000a00 */
[----:B0-----:R-:W-:-:S05]  /*0420*/  IMAD.WIDE R2, R4, 0x4, R2 ;  /* 0x0000000404027825 */ /* 0x001fca00078e0202 */
[----:B------:R-:W-:Y:S01]  /*0430*/  STG.E desc[UR4][R2.64], R5 ;  /* 0x0000000502007986 */ /* 0x000fe2000c101904 */
[----:B------:R-:W-:Y:S05]  /*0440*/  EXIT ;  /* 0x000000000000794d */ /* 0x000fea0003800000 */
.L_x_81:
[----:B------:R-:W0:Y:S08]  /*0450*/  LDC.64 R8, c[0x0][0x380] ;  /* 0x0000e000ff087b82 */ /* 0x000e300000000a00 */
[----:B------:R-:W1:Y:S08]  /*0460*/  LDC.64 R2, c[0x0][0x3a8] ;  /* 0x0000ea00ff027b82 */ /* 0x000e700000000a00 */
[----:B------:R-:W2:Y:S01]  /*0470*/  LDC.64 R6, c[0x0][0x3b0] ;  /* 0x0000ec00ff067b82 */ /* 0x000ea20000000a00 */
[----:B0-----:R-:W-:-:S06]  /*0480*/  IMAD.WIDE R8, R4, 0x4, R8 ;  /* 0x0000000404087825 */ /* 0x001fcc00078e0208 */
[----:B------:R-:W3:Y:S01]  /*0490*/  LDG.E R8, desc[UR4][R8.64] ;  /* 0x0000000408087981 */ /* 0x000ee2000c1e1900 */
[----:B-1----:R-:W-:-:S06]  /*04a0*/  IMAD.WIDE.U32 R2, R11, 0x4, R2 ;  /* 0x000000040b027825 */ /* 0x002fcc00078e0002 */
[----:B------:R-:W3:Y:S01]  /*04b0*/  LDG.E R3, desc[UR4][R2.64] ;  /* 0x0000000402037981 */ /* 0x000ee2000c1e1900 */
[----:B--2---:R-:W-:-:S06]  /*04c0*/  IMAD.WIDE.U32 R6, R11, 0x4, R6 ;  /* 0x000000040b067825 */ /* 0x004fcc00078e0006 */
[----:B------:R-:W2:Y:S01]  /*04d0*/  LDG.E R6, desc[UR4][R6.64] ;  /* 0x0000000406067981 */ /* 0x000ea2000c1e1900 */
[----:B------:R-:W-:Y:S02]  /*04e0*/  IMAD.MOV.U32 R5, RZ, RZ, 0x3bbb989d ;  /* 0x3bbb989dff057424 */ /* 0x000fe400078e00ff */
[----:B------:R-:W-:Y:S01]  /*04f0*/  IMAD.MOV.U32 R10, RZ, RZ, 0x437c0000 ;  /* 0x437c0000ff0a7424 */ /* 0x000fe200078e00ff */
[----:B------:R-:W-:Y:S01]  /*0500*/  BSSY.RECONVERGENT B0, `(.L_x_87) ;  /* 0x0000016000007945 */ /* 0x000fe20003800200 */
[----:B---3--:R-:W-:-:S04]  /*0510*/  FADD R0, R8, -R3 ;  /* 0x8000000308007221 */ /* 0x008fc80000000000 */
[----:B------:R-:W-:-:S04]  /*0520*/  FFMA.SAT R5, R0, R5, 0.5 ;  /* 0x3f00000000057423 */ /* 0x000fc80000002005 */
[----:B------:R-:W-:-:S04]  /*0530*/  FFMA.RM R5, R5, R10, 12582913 ;  /* 0x4b40000105057423 */ /* 0x000fc8000000400a */
[----:B------:R-:W-:-:S04]  /*0540*/  FADD R11, R5, -12583039 ;  /* 0xcb40007f050b7421 */ /* 0x000fc80000000000 */
[----:B------:R-:W-:-:S04]  /*0550*/  FFMA R11, R0, 1.4426950216293334961, -R11 ;  /* 0x3fb8aa3b000b7823 */ /* 0x000fc8000000080b */
[----:B------:R-:W-:Y:S01]  /*0560*/  FFMA R11, R0, 1.925963033500011079e-08, R11 ;  /* 0x32a57060000b7823 */ /* 0x000fe2000000000b */
[----:B--2---:R-:W-:-:S05]  /*0570*/  FADD R3, R6, 1.0000000116860974231e-07 ;  /* 0x33d6bf9506037421 */ /* 0x004fca0000000000 */
[----:B------:R-:W0:Y:S01]  /*0580*/  MUFU.EX2 R11, R11 ;  /* 0x0000000b000b7308 */ /* 0x000e220000000800 */
[----:B------:R-:W-:-:S07]  /*0590*/  SHF.L.U32 R0, R5, 0x17, RZ ;  /* 0x0000001705007819 */ /* 0x000fce00000006ff */
[----:B------:R-:W1:Y:S01]  /*05a0*/  MUFU.RCP R8, R3 ;  /* 0x0000000300087308 */ /* 0x000e620000001000 */
[----:B0-----:R-:W-:-:S07]  /*05b0*/  FMUL R0, R0, R11 ;  /* 0x0000000b00007220 */ /* 0x001fce0000400000 */
[----:B------:R-:W0:Y:S01]  /*05c0*/  FCHK P0, R0, R3 ;  /* 0x0000000300007302 */ /* 0x000e220000000000 */
[----:B-1----:R-:W-:-:S04]  /*05d0*/  FFMA R5, -R3, R8, 1 ;  /* 0x3f80000003057423 */ /* 0x002fc80000000108 */
[----:B------:R-:W-:-:S04]  /*05e0*/  FFMA R5, R8, R5, R8 ;  /* 0x0000000508057223 */ /* 0x000fc80000000008 */
[----:B------:R-:W-:-:S04]  /*05f0*/  FFMA R2, R0, R5, RZ ;  /* 0x0000000500027223 */ /* 0x000fc800000000ff */
[----:B------:R-:W-:-:S04]  /*0600*/  FFMA R6, -R3, R2, R0 ;  /* 0x0000000203067223 */ /* 0x000fc80000000100 */
[----:B------:R-:W-:Y:S01]  /*0610*/  FFMA R5, R5, R6, R2 ;  /* 0x0000000605057223 */ /* 0x000fe20000000002 */
[----:B0-----:R-:W-:Y:S06]  /*0620*/  @!P0 BRA `(.L_x_88) ;  /* 0x00000000000c8947 */ /* 0x001fec0003800000 */
[----:B------:R-:W-:-:S07]  /*0630*/  MOV R2, 0x650 ;  /* 0x0000065000027802 */ /* 0x000fce0000000f00 */
[----:B------:R-:W-:Y:S05]  /*0640*/  CALL.REL.NOINC `($__internal_2_$__cuda_sm3x_div_rn_noftz_f32_slowpath) ;  /* 0x0000000000e87944 */ /* 0x000fea0003c00000 */
[----:B------:R-:W-:-:S07]  /*0650*/  IMAD.MOV.U32 R5, RZ, RZ, R0 ;  /* 0x000000ffff057224 */ /* 0x000fce00078e0000 */
.L_x_88:
[----:B------:R-:W-:Y:S05]  /*0660*/  BSYNC.RECONVERGENT B0 ;  /* 0x0000000000007941 */ /* 0x000fea0003800200 */
.L_x_87:
[----:B------:R-:W0:Y:S02]  /*0670*/  LDC.64 R2, c[0x0][0x390] ;  /* 0x0000e400ff027b82 */ /* 0x000e240000000a00 */
[----:B0-----:R-:W-:-:S05]  /*0680*/  IMAD.WIDE R2, R4, 0x4, R2 ;  /* 0x0000000404027825 */ /* 0x001fca00078e0202 */
[----:B------:R-:W-:Y:S01]  /*0690*/  STG.E desc[UR4][R2.64], R5 ;  /* 0x0000000502007986 */ /* 0x000fe2000c101904 */
[----:B------:R-:W-:Y:S05]  /*06a0*/  EXIT ;  /* 0x000000000000794d */ /* 0x000fea0003800000 */
        .weak           $__internal_1_$__cuda_sm20_rcp_rn_f32_slowpath
        .type           $__internal_1_$__cuda_sm20_rcp_rn_f32_slowpath,@function
        .size           $__internal_1_$__cuda_sm20_rcp_rn_f32_slowpath,($__internal_2_$__cuda_sm3x_div_rn_noftz_f32_slowpath - $__internal_1_$__cuda_sm20_rcp_rn_f32_slowpath)
$__internal_1_$__cuda_sm20_rcp_rn_f32_slowpath:
[----:B------:R-:W-:Y:S01]  /*06b0*/  IMAD.SHL.U32 R2, R0, 0x2, RZ ;  /* 0x0000000200027824 */ /* 0x000fe200078e00ff */
[----:B------:R-:W-:Y:S04]  /*06c0*/  BSSY.RECONVERGENT B1, `(.L_x_89) ;  /* 0x0000030000017945 */ /* 0x000fe80003800200 */
[----:B------:R-:W-:-:S04]  /*06d0*/  SHF.R.U32.HI R2, RZ, 0x18, R2 ;  /* 0x00000018ff027819 */ /* 0x000fc80000011602 */
[----:B------:R-:W-:-:S13]  /*06e0*/  ISETP.NE.U32.AND P0, PT, R2, RZ, PT ;  /* 0x000000ff0200720c */ /* 0x000fda0003f05070 */
[----:B------:R-:W-:Y:S05]  /*06f0*/  @P0 BRA `(.L_x_90) ;  /* 0x0000000000280947 */ /* 0x000fea0003800000 */
[----:B------:R-:W-:-:S05]  /*0700*/  IMAD.SHL.U32 R2, R0, 0x2, RZ ;  /* 0x0000000200027824 */ /* 0x000fca00078e00ff */
[----:B------:R-:W-:-:S13]  /*0710*/  ISETP.NE.AND P0, PT, R2, RZ, PT ;  /* 0x000000ff0200720c */ /* 0x000fda0003f05270 */
[----:B------:R-:W-:Y:S01]  /*0720*/  @P0 FFMA R5, R0, 1.84467440737095516160e+19, RZ ;  /* 0x5f80000000050823 */ /* 0x000fe200000000ff */
[----:B------:R-:W-:Y:S08]  /*0730*/  @!P0 MUFU.RCP R3, R0 ;  /* 0x0000000000038308 */ /* 0x000ff00000001000 */
[----:B------:R-:W0:Y:S02]  /*0740*/  @P0 MUFU.RCP R2, R5 ;  /* 0x0000000500020308 */ /* 0x000e240000001000 */
[----:B0-----:R-:W-:-:S04]  /*0750*/  @P0 FFMA R7, R5, R2, -1 ;  /* 0xbf80000005070423 */ /* 0x001fc80000000002 */
[----:B------:R-:W-:-:S04]  /*0760*/  @P0 FADD.FTZ R7, -R7, -RZ ;  /* 0x800000ff07070221 */ /* 0x000fc80000010100 */
[----:B------:R-:W-:-:S04]  /*0770*/  @P0 FFMA R2, R2, R7, R2 ;  /* 0x0000000702020223 */ /* 0x000fc80000000002 */
[----:B------:R-:W-:Y:S01]  /*0780*/  @P0 FFMA R3, R2, 1.84467440737095516160e+19, RZ ;  /* 0x5f80000002030823 */ /* 0x000fe200000000ff */
[----:B------:R-:W-:Y:S06]  /*0790*/  BRA `(.L_x_91) ;  /* 0x0000000000887947 */ /* 0x000fec0003800000 */
.L_x_90:
[----:B------:R-:W-:-:S04]  /*07a0*/  IADD3 R3, PT, PT, R2, -0xfd, RZ ;  /* 0xffffff0302037810 */ /* 0x000fc80007ffe0ff */
[----:B------:R-:W-:-:S13]  /*07b0*/  ISETP.GT.U32.AND P0, PT, R3, 0x1, PT ;  /* 0x000000010300780c */ /* 0x000fda0003f04070 */
[----:B------:R-:W-:Y:S05]  /*07c0*/  @P0 BRA `(.L_x_92) ;  /* 0x0000000000780947 */ /* 0x000fea0003800000 */
[----:B------:R-:W-:Y:S01]  /*07d0*/  LOP3.LUT R5, R0, 0x7fffff, RZ, 0xc0, !PT ;  /* 0x007fffff00057812 */ /* 0x000fe200078ec0ff */
[----:B------:R-:W-:-:S03]  /*07e0*/  IMAD.MOV.U32 R10, RZ, RZ, 0x3 ;  /* 0x00000003ff0a7424 */ /* 0x000fc600078e00ff */
[----:B------:R-:W-:Y:S02]  /*07f0*/  LOP3.LUT R5, R5, 0x3f800000, RZ, 0xfc, !PT ;  /* 0x3f80000005057812 */ /* 0x000fe400078efcff */
[----:B------:R-:W-:Y:S02]  /*0800*/  SHF.L.U32 R11, R10, R3, RZ ;  /* 0x000000030a0b7219 */ /* 0x000fe400000006ff */
[----:B------:R-:W0:Y:S02]  /*0810*/  MUFU.RCP R8, R5 ;  /* 0x0000000500087308 */ /* 0x000e240000001000 */
[----:B0-----:R-:W-:-:S04]  /*0820*/  FFMA R7, R5, R8, -1 ;  /* 0xbf80000005077423 */ /* 0x001fc80000000008 */
[----:B------:R-:W-:-:S04]  /*0830*/  FADD.FTZ R7, -R7, -RZ ;  /* 0x800000ff07077221 */ /* 0x000fc80000010100 */
[CCC-:B------:R-:W-:Y:S01]  /*0840*/  FFMA.RM R9, R8.reuse, R7.reuse, R8.reuse ;  /* 0x0000000708097223 */ /* 0x1c0fe20000004008 */
[----:B------:R-:W-:-:S04]  /*0850*/  FFMA.RP R8, R8, R7, R8 ;  /* 0x0000000708087223 */ /* 0x000fc80000008008 */
[C---:B------:R-:W-:Y:S02]  /*0860*/  LOP3.LUT R7, R9.reuse, 0x7fffff, RZ, 0xc0, !PT ;  /* 0x007fffff09077812 */ /* 0x040fe400078ec0ff */
[----:B------:R-:W-:Y:S02]  /*0870*/  FSETP.NEU.FTZ.AND P0, PT, R9, R8, PT ;  /* 0x000000080900720b */ /* 0x000fe40003f1d000 */
[----:B------:R-:W-:Y:S02]  /*0880*/  LOP3.LUT R8, R7, 0x800000, RZ, 0xfc, !PT ;  /* 0x0080000007087812 */ /* 0x000fe400078efcff */
[----:B------:R-:W-:Y:S02]  /*0890*/  SEL R7, RZ, 0xffffffff, !P0 ;  /* 0xffffffffff077807 */ /* 0x000fe40004000000 */
[----:B------:R-:W-:-:S03]  /*08a0*/  LOP3.LUT R10, R11, R8, RZ, 0xc0, !PT ;  /* 0x000000080b0a7212 */ /* 0x000fc600078ec0ff */
[----:B------:R-:W-:Y:S01]  /*08b0*/  IMAD.MOV R7, RZ, RZ, -R7 ;  /* 0x000000ffff077224 */ /* 0x000fe200078e0a07 */
[----:B------:R-:W-:-:S04]  /*08c0*/  SHF.R.U32.HI R10, RZ, R3, R10 ;  /* 0x00000003ff0a7219 */ /* 0x000fc8000001160a */
[----:B------:R-:W-:Y:S02]  /*08d0*/  LOP3.LUT P1, RZ, R7, R3, R8, 0xf8, !PT ;  /* 0x0000000307ff7212 */ /* 0x000fe4000782f808 */
[C---:B------:R-:W-:Y:S02]  /*08e0*/  LOP3.LUT P0, RZ, R10.reuse, 0x1, RZ, 0xc0, !PT ;  /* 0x000000010aff7812 */ /* 0x040fe4000780c0ff */
[----:B------:R-:W-:-:S04]  /*08f0*/  LOP3.LUT P2, RZ, R10, 0x2, RZ, 0xc0, !PT ;  /* 0x000000020aff7812 */ /* 0x000fc8000784c0ff */
[----:B------:R-:W-:Y:S02]  /*0900*/  PLOP3.LUT P0, PT, P0, P1, P2, 0xe0, 0x0 ;  /* 0x000000000000781c */ /* 0x000fe40000703c20 */
[----:B------:R-:W-:Y:S02]  /*0910*/  LOP3.LUT P1, RZ, R0, 0x7fffff, RZ, 0xc0, !PT ;  /* 0x007fffff00ff7812 */ /* 0x000fe4000782c0ff */
[----:B------:R-:W-:-:S05]  /*0920*/  SEL R3, RZ, 0x1, !P0 ;  /* 0x00000001ff037807 */ /* 0x000fca0004000000 */
[----:B------:R-:W-:-:S05]  /*0930*/  IMAD.MOV R3, RZ, RZ, -R3 ;  /* 0x000000ffff037224 */ /* 0x000fca00078e0a03 */
[----:B------:R-:W-:Y:S02]  /*0940*/  ISETP.GE.AND P0, PT, R3, RZ, PT ;  /* 0x000000ff0300720c */ /* 0x000fe40003f06270 */
[----:B------:R-:W-:-:S04]  /*0950*/  IADD3 R3, PT, PT, R2, -0xfc, RZ ;  /* 0xffffff0402037810 */ /* 0x000fc80007ffe0ff */
[----:B------:R-:W-:-:S07]  /*0960*/  SHF.R.U32.HI R3, RZ, R3, R8 ;  /* 0x00000003ff037219 */ /* 0x000fce0000011608 */
[----:B------:R-:W-:-:S04]  /*0970*/  @!P0 VIADD R3, R3, 0x1 ;  /* 0x0000000103038836 */ /* 0x000fc80000000000 */
[----:B------:R-:W-:-:S05]  /*0980*/  @!P1 IMAD.SHL.U32 R3, R3, 0x2, RZ ;  /* 0x0000000203039824 */ /* 0x000fca00078e00ff */
[----:B------:R-:W-:Y:S01]  /*0990*/  LOP3.LUT R3, R3, 0x80000000, R0, 0xf8, !PT ;  /* 0x8000000003037812 */ /* 0x000fe200078ef800 */
[----:B------:R-:W-:Y:S06]  /*09a0*/  BRA `(.L_x_91) ;  /* 0x0000000000047947 */ /* 0x000fec0003800000 */
.L_x_92:
[----:B------:R0:W1:Y:S02]  /*09b0*/  MUFU.RCP R3, R0 ;  /* 0x0000000000037308 */ /* 0x0000640000001000 */
.L_x_91:
[----:B------:R-:W-:Y:S05]  /*09c0*/  BSYNC.RECONVERGENT B1 ;  /* 0x0000000000017941 */ /* 0x000fea0003800200 */
.L_x_89:
[----:B------:R-:W-:-:S04]  /*09d0*/  IMAD.MOV.U32 R7, RZ, RZ, 0x0 ;  /* 0x00000000ff077424 */ /* 0x000fc800078e00ff */
[----:B01----:R-:W-:Y:S05]  /*09e0*/  RET.REL.NODEC R6 `(_Z20addBiasAndActivationPfS_S_iiiS_S_) ;  /* 0xfffffff406847950 */ /* 0x003fea0003c3ffff */
        .weak           $__internal_2_$__cuda_sm3x_div_rn_noftz_f32_slowpath
        .type           $__internal_2_$__cuda_sm3x_div_rn_noftz_f32_slowpath,@function
        .size           $__internal_2_$__cuda_sm3x_div_rn_noftz_f32_slowpath,(.L_x_170 - $__internal_2_$__cuda_sm3x_div_rn_noftz_f32_slowpath)
$__internal_2_$__cuda_sm3x_div_rn_noftz_f32_slowpath:
[--C-:B------:R-:W-:Y:S01]  /*09f0*/  SHF.R.U32.HI R6, RZ, 0x17, R3.reuse ;  /* 0x00000017ff067819 */ /* 0x100fe20000011603 */
[----:B------:R-:W-:Y:S01]  /*0a00*/  BSSY.RECONVERGENT B1, `(.L_x_93) ;  /* 0x0000064000017945 */ /* 0x000fe20003800200 */
[--C-:B------:R-:W-:Y:S01]  /*0a10*/  SHF.R.U32.HI R5, RZ, 0x17, R0.reuse ;  /* 0x00000017ff057819 */ /* 0x100fe20000011600 */
[----:B------:R-:W-:Y:S01]  /*0a20*/  IMAD.MOV.U32 R7, RZ, RZ, R0 ;  /* 0x000000ffff077224 */ /* 0x000fe200078e0000 */
[----:B------:R-:W-:Y:S01]  /*0a30*/  LOP3.LUT R6, R6, 0xff, RZ, 0xc0, !PT ;  /* 0x000000ff06067812 */ /* 0x000fe200078ec0ff */
[----:B------:R-:W-:Y:S01]  /*0a40*/  IMAD.MOV.U32 R8, RZ, RZ, R3 ;  /* 0x000000ffff087224 */ /* 0x000fe200078e0003 */
[----:B------:R-:W-:Y:S02]  /*0a50*/  LOP3.LUT R5, R5, 0xff, RZ, 0xc0, !PT ;  /* 0x000000ff05057812 */ /* 0x000fe400078ec0ff */
[----:B------:R-:W-:-:S03]  /*0a60*/  IADD3 R11, PT, PT, R6, -0x1, RZ ;  /* 0xffffffff060b7810 */ /* 0x000fc60007ffe0ff */
[----:B------:R-:W-:Y:S01]  /*0a70*/  VIADD R10, R5, 0xffffffff ;  /* 0xffffffff050a7836 */ /* 0x000fe20000000000 */
[----:B------:R-:W-:-:S04]  /*0a80*/  ISETP.GT.U32.AND P0, PT, R11, 0xfd, PT ;  /* 0x000000fd0b00780c */ /* 0x000fc80003f04070 */
        /* <DEDUP_REMOVED lines=21> */
[----:B------:R-:W-:Y:S02]  /*0be0*/  @P0 IMAD.MOV.U32 R9, RZ, RZ, RZ ;  /* 0x000000ffff090224 */ /* 0x000fe400078e00ff */
[----:B------:R-:W-:Y:S01]  /*0bf0*/  @!P0 FFMA R7, R0, 1.84467440737095516160e+19, RZ ;  /* 0x5f80000000078823 */ /* 0x000fe200000000ff */
[----:B------:R-:W-:Y:S02]  /*0c00*/  @!P0 IMAD.MOV.U32 R9, RZ, RZ, -0x40 ;  /* 0xffffffc0ff098424 */ /* 0x000fe400078e00ff */
[----:B------:R-:W-:-:S03]  /*0c10*/  @!P1 FFMA R8, R3, 1.84467440737095516160e+19, RZ ;  /* 0x5f80000003089823 */ /* 0x000fc600000000ff */
[----:B------:R-:W-:-:S07]  /*0c20*/  @!P1 IADD3 R9, PT, PT, R9, 0x40, RZ ;  /* 0x0000004009099810 */ /* 0x000fce0007ffe0ff */
.L_x_94:
[----:B------:R-:W-:Y:S01]  /*0c30*/  LEA R3, R6, 0xc0800000, 0x17 ;  /* 0xc080000006037811 */ /* 0x000fe200078eb8ff */
[----:B------:R-:W-:Y:S01]  /*0c40*/  VIADD R5, R5, 0xffffff81 ;  /* 0xffffff8105057836 */ /* 0x000fe20000000000 */
[----:B------:R-:W-:Y:S03]  /*0c50*/  BSSY.RECONVERGENT B2, `(.L_x_99) ;  /* 0x0000035000027945 */ /* 0x000fe60003800200 */
[----:B------:R-:W-:Y:S01]  /*0c60*/  IMAD.IADD R3, R8, 0x1, -R3 ;  /* 0x0000000108037824 */ /* 0x000fe200078e0a03 */
[C---:B------:R-:W-:Y:S01]  /*0c70*/  IADD3 R6, PT, PT, R5.reuse, 0x7f, -R6 ;  /* 0x0000007f05067810 */ /* 0x040fe20007ffe806 */
[----:B------:R-:W-:Y:S02]  /*0c80*/  IMAD R0, R5, -0x800000, R7 ;  /* 0xff80000005007824 */ /* 0x000fe400078e0207 */
[----:B------:R-:W0:Y:S01]  /*0c90*/  MUFU.RCP R8, R3 ;  /* 0x0000000300087308 */ /* 0x000e220000001000 */
[----:B------:R-:W-:Y:S01]  /*0ca0*/  FADD.FTZ R11, -R3, -RZ ;  /* 0x800000ff030b7221 */ /* 0x000fe20000010100 */
[----:B------:R-:W-:-:S03]  /*0cb0*/  IADD3 R6, PT, PT, R6, R9, RZ ;  /* 0x0000000906067210 */ /* 0x000fc60007ffe0ff */
        /* <DEDUP_REMOVED lines=8> */
[----:B------:R-:W-:-:S05]  /*0d40*/  LOP3.LUT R3, R3, 0xff, RZ, 0xc0, !PT ;  /* 0x000000ff03037812 */ /* 0x000fca00078ec0ff */
[----:B------:R-:W-:-:S04]  /*0d50*/  IMAD.IADD R9, R3, 0x1, R6 ;  /* 0x0000000103097824 */ /* 0x000fc800078e0206 */
[----:B------:R-:W-:-:S05]  /*0d60*/  VIADD R3, R9, 0xffffffff ;  /* 0xffffffff09037836 */ /* 0x000fca0000000000 */
        /* <DEDUP_REMOVED lines=9> */
[CCC-:B------:R-:W-:Y:S01]  /*0e00*/  FFMA.RZ R3, R10.reuse, R8.reuse, R7.reuse ;  /* 0x000000080a037223 */ /* 0x1c0fe2000000c007 */
[CCC-:B------:R-:W-:Y:S01]  /*0e10*/  FFMA.RM R6, R10.reuse, R8.reuse, R7.reuse ;  /* 0x000000080a067223 */ /* 0x1c0fe20000004007 */
[C---:B------:R-:W-:Y:S02]  /*0e20*/  ISETP.NE.AND P2, PT, R9.reuse, RZ, PT ;  /* 0x000000ff0900720c */ /* 0x040fe40003f45270 */
[----:B------:R-:W-:Y:S02]  /*0e30*/  ISETP.NE.AND P1, PT, R9, RZ, PT ;  /* 0x000000ff0900720c */ /* 0x000fe40003f25270 */
[----:B------:R-:W-:Y:S01]  /*0e40*/  LOP3.LUT R5, R3, 0x7fffff, RZ, 0xc0, !PT ;  /* 0x007fffff03057812 */ /* 0x000fe200078ec0ff */
[----:B------:R-:W-:Y:S01]  /*0e50*/  FFMA.RP R3, R10, R8, R7 ;  /* 0x000000080a037223 */ /* 0x000fe20000008007 */
[----:B------:R-:W-:Y:S01]  /*0e60*/  IADD3 R8, PT, PT, R9, 0x20, RZ ;  /* 0x0000002009087810 */ /* 0x000fe20007ffe0ff */
[----:B------:R-:W-:Y:S01]  /*0e70*/  IMAD.MOV R7, RZ, RZ, -R9 ;  /* 0x000000ffff077224 */ /* 0x000fe200078e0a09 */
[----:B------:R-:W-:-:S02]  /*0e80*/  LOP3.LUT R5, R5, 0x800000, RZ, 0xfc, !PT ;  /* 0x0080000005057812 */ /* 0x000fc400078efcff */
[----:B------:R-:W-:Y:S02]  /*0e90*/  FSETP.NEU.FTZ.AND P0, PT, R3, R6, PT ;  /* 0x000000060300720b */ /* 0x000fe40003f1d000 */
[----:B------:R-:W-:Y:S02]  /*0ea0*/  SHF.L.U32 R8, R5, R8, RZ ;  /* 0x0000000805087219 */ /* 0x000fe400000006ff */
[----:B------:R-:W-:Y:S02]  /*0eb0*/  SEL R6, R7, RZ, P2 ;  /* 0x000000ff07067207 */ /* 0x000fe40001000000 */
[----:B------:R-:W-:Y:S02]  /*0ec0*/  ISETP.NE.AND P1, PT, R8, RZ, P1 ;  /* 0x000000ff0800720c */ /* 0x000fe40000f25270 */
[----:B------:R-:W-:Y:S02]  /*0ed0*/  SHF.R.U32.HI R6, RZ, R6, R5 ;  /* 0x00000006ff067219 */ /* 0x000fe40000011605 */
[----:B------:R-:W-:-:S02]  /*0ee0*/  PLOP3.LUT P0, PT, P0, P1, PT, 0xf8, 0x8f ;  /* 0x00000000008f781c */ /* 0x000fc40000703f70 */
[----:B------:R-:W-:Y:S02]  /*0ef0*/  SHF.R.U32.HI R8, RZ, 0x1, R6 ;  /* 0x00000001ff087819 */ /* 0x000fe40000011606 */
[----:B------:R-:W-:-:S04]  /*0f00*/  SEL R3, RZ, 0x1, !P0 ;  /* 0x00000001ff037807 */ /* 0x000fc80004000000 */
[----:B------:R-:W-:-:S04]  /*0f10*/  LOP3.LUT R3, R3, 0x1, R8, 0xf8, !PT ;  /* 0x0000000103037812 */ /* 0x000fc800078ef808 */
[----:B------:R-:W-:-:S05]  /*0f20*/  LOP3.LUT R3, R3, R6, RZ, 0xc0, !PT ;  /* 0x0000000603037212 */ /* 0x000fca00078ec0ff */
[----:B------:R-:W-:-:S05]  /*0f30*/  IMAD.IADD R3, R8, 0x1, R3 ;  /* 0x0000000108037824 */ /* 0x000fca00078e0203 */
[----:B------:R-:W-:Y:S01]  /*0f40*/  LOP3.LUT R0, R3, R0, RZ, 0xfc, !PT ;  /* 0x0000000003007212 */ /* 0x000fe200078efcff */
[----:B------:R-:W-:Y:S06]  /*0f50*/  BRA `(.L_x_102) ;  /* 0x0000000000107947 */ /* 0x000fec0003800000 */
.L_x_101:
[----:B------:R-:W-:-:S04]  /*0f60*/  LOP3.LUT R0, R0, 0x80000000, RZ, 0xc0, !PT ;  /* 0x8000000000007812 */ /* 0x000fc800078ec0ff */
[----:B------:R-:W-:Y:S01]  /*0f70*/  LOP3.LUT R0, R0, 0x7f800000, RZ, 0xfc, !PT ;  /* 0x7f80000000007812 */ /* 0x000fe200078efcff */
[----:B------:R-:W-:Y:S06]  /*0f80*/  BRA `(.L_x_102) ;  /* 0x0000000000047947 */ /* 0x000fec0003800000 */
.L_x_100:
[----:B------:R-:W-:-:S07]  /*0f90*/  LEA R0, R6, R0, 0x17 ;  /* 0x0000000006007211 */ /* 0x000fce00078eb8ff */
.L_x_102:
[----:B------:R-:W-:Y:S05]  /*0fa0*/  BSYNC.RECONVERGENT B2 ;  /* 0x0000000000027941 */ /* 0x000fea0003800200 */
.L_x_99:
[----:B------:R-:W-:Y:S05]  /*0fb0*/  BRA `(.L_x_103) ;  /* 0x0000000000207947 */ /* 0x000fea0003800000 */
.L_x_98:
[----:B------:R-:W-:-:S04]  /*0fc0*/  LOP3.LUT R0, R8, 0x80000000, R7, 0x48, !PT ;  /* 0x8000000008007812 */ /* 0x000fc800078e4807 */
[----:B------:R-:W-:Y:S01]  /*0fd0*/  LOP3.LUT R0, R0, 0x7f800000, RZ, 0xfc, !PT ;  /* 0x7f80000000007812 */ /* 0x000fe200078efcff */
[----:B------:R-:W-:Y:S06]  /*0fe0*/  BRA `(.L_x_103) ;  /* 0x0000000000147947 */ /* 0x000fec0003800000 */
.L_x_97:
[----:B------:R-:W-:Y:S01]  /*0ff0*/  LOP3.LUT R0, R8, 0x80000000, R7, 0x48, !PT ;  /* 0x8000000008007812 */ /* 0x000fe200078e4807 */
[----:B------:R-:W-:Y:S06]  /*1000*/  BRA `(.L_x_103) ;  /* 0x00000000000c7947 */ /* 0x000fec0003800000 */
.L_x_96:
[----:B------:R-:W0:Y:S01]  /*1010*/  MUFU.RSQ R0, -QNAN ;  /* 0xffc0000000007908 */ /* 0x000e220000001400 */
[----:B------:R-:W-:Y:S05]  /*1020*/  BRA `(.L_x_103) ;  /* 0x0000000000047947 */ /* 0x000fea0003800000 */
.L_x_95:
[----:B------:R-:W-:-:S07]  /*1030*/  FADD.FTZ R0, R0, R3 ;  /* 0x0000000300007221 */ /* 0x000fce0000010000 */
.L_x_103:
[----:B------:R-:W-:Y:S05]  /*1040*/  BSYNC.RECONVERGENT B1 ;  /* 0x0000000000017941 */ /* 0x000fea0003800200 */
.L_x_93:
[----:B------:R-:W-:-:S04]  /*1050*/  IMAD.MOV.U32 R3, RZ, RZ, 0x0 ;  /* 0x00000000ff037424 */ /* 0x000fc800078e00ff */
[----:B0-----:R-:W-:Y:S05]  /*1060*/  RET.REL.NODEC R2 `(_Z20addBiasAndActivationPfS_S_iiiS_S_) ;  /* 0xffffffec02e47950 */ /* 0x001fea0003c3ffff */
.L_x_104:
        /* <DEDUP_REMOVED lines=9> */
.L_x_170:


//--------------------- .text._Z8maxLogitPfS_S_ii --------------------------
	.section	.text._Z8maxLogitPfS_S_ii,"ax",@progbits
	.align	128
        .global         _Z8maxLogitPfS_S_ii
        .type           _Z8maxLogitPfS_S_ii,@function
        .size           _Z8maxLogitPfS_S_ii,(.L_x_180 - _Z8maxLogitPfS_S_ii)
        .other          _Z8maxLogitPfS_S_ii,@"STO_CUDA_ENTRY STV_DEFAULT"
_Z8maxLogitPfS_S_ii:
.text._Z8maxLogitPfS_S_ii:
[----:B------:R-:W-:Y:S01]  /*0000*/  LDC R1, c[0x0][0x37c] ;  /* 0x0000df00ff017b82 */ /* 0x000fe20000000800 */
[----:B------:R-:W0:Y:S01]  /*0010*/  S2R R0, SR_CTAID.X ;  /* 0x0000000000007919 */ /* 0x000e220000002500 */
[----:B------:R-:W0:Y:S02]  /*0020*/  LDCU UR4, c[0x0][0x398] ;  /* 0x00007300ff0477ac */ /* 0x000e240008000800 */
[----:B0-----:R-:W-:-:S13]  /*0030*/  ISETP.GE.AND P0, PT, R0, UR4, PT ;  /* 0x0000000400007c0c */ /* 0x001fda000bf06270 */
[----:B------:R-:W-:Y:S05]  /*0040*/  @P0 EXIT ;  /* 0x000000000000094d */ /* 0x000fea0003800000 */
[----:B------:R-:W0:Y:S01]  /*0050*/  LDCU UR5, c[0x0][0x39c] ;  /* 0x00007380ff0577ac */ /* 0x000e220008000800 */
[----:B------:R-:W-:Y:S01]  /*0060*/  MOV R4, 0xff800000 ;  /* 0xff80000000047802 */ /* 0x000fe20000000f00 */
[----:B------:R-:W1:Y:S01]  /*0070*/  LDCU.64 UR8, c[0x0][0x358] ;  /* 0x00006b00ff0877ac */ /* 0x000e620008000a00 */
[----:B0-----:R-:W-:-:S09]  /*0080*/  UISETP.GE.AND UP0, UPT, UR5, 0x1, UPT ;  /* 0x000000010500788c */ /* 0x001fd2000bf06270 */
[----:B-1----:R-:W-:Y:S05]  /*0090*/  BRA.U !UP0, `(.L_x_105) ;  /* 0x00000009084c7547 */ /* 0x002fea000b800000 */
[----:B------:R-:W-:Y:S02]  /*00a0*/  UISETP.GE.U32.AND UP1, UPT, UR5, 0x10, UPT ;  /* 0x000000100500788c */ /* 0x000fe4000bf26070 */
[----:B------:R-:W-:Y:S01]  /*00b0*/  IMAD R2, R0, UR5, RZ ;  /* 0x0000000500027c24 */ /* 0x000fe2000f8e02ff */
[----:B------:R-:W-:Y:S01]  /*00c0*/  ULOP3.LUT UR6, UR5, 0xf, URZ, 0xc0, !UPT ;  /* 0x0000000f05067892 */ /* 0x000fe2000f8ec0ff */
[----:B------:R-:W-:Y:S01]  /*00d0*/  MOV R4, 0xff800000 ;  /* 0xff80000000047802 */ /* 0x000fe20000000f00 */
[----:B------:R-:W-:Y:S02]  /*00e0*/  UMOV UR4, URZ ;  /* 0x000000ff00047c82 */ /* 0x000fe40008000000 */
[----:B------:R-:W-:Y:S02]  /*00f0*/  UISETP.NE.AND UP0, UPT, UR6, URZ, UPT ;  /* 0x000000ff0600728c */ /* 0x000fe4000bf05270 */
[----:B------:R-:W-:Y:S09]  /*0100*/  BRA.U !UP1, `(.L_x_106) ;  /* 0x0000000109f07547 */ /* 0x000ff2000b800000 */
[----:B------:R-:W0:Y:S01]  /*0110*/  LDC.64 R4, c[0x0][0x380] ;  /* 0x0000e000ff047b82 */ /* 0x000e220000000a00 */
[----:B------:R-:W-:-:S04]  /*0120*/  ULOP3.LUT UR4, UR5, 0x7ffffff0, URZ, 0xc0, !UPT ;  /* 0x7ffffff005047892 */ /* 0x000fc8000f8ec0ff */
[----:B------:R-:W-:Y:S01]  /*0130*/  UIADD3 UR5, UPT, UPT, -UR4, URZ, URZ ;  /* 0x000000ff04057290 */ /* 0x000fe2000fffe1ff */
[----:B0-----:R-:W-:-:S03]  /*0140*/  IMAD.WIDE.U32 R4, R2, 0x4, R4 ;  /* 0x0000000402047825 */ /* 0x001fc600078e0004 */
[----:B------:R-:W-:Y:S02]  /*0150*/  IADD3 R6, P0, PT, R4, 0x20, RZ ;  /* 0x0000002004067810 */ /* 0x000fe40007f1e0ff */
[----:B------:R-:W-:Y:S02]  /*0160*/  MOV R4, 0xff800000 ;  /* 0xff80000000047802 */ /* 0x000fe40000000f00 */
[----:B------:R-:W-:-:S09]  /*0170*/  IADD3.X R7, PT, PT, RZ, R5, RZ, P0, !PT ;  /* 0x00000005ff077210 */ /* 0x000fd200007fe4ff */
.L_x_107:
[----:B------:R-:W2:Y:S04]  /*0180*/  LDG.E R13, desc[UR8][R6.64+-0x20] ;  /* 0xffffe008060d7981 */ /* 0x000ea8000c1e1900 */
[----:B------:R-:W3:Y:S04]  /*0190*/  LDG.E R15, desc[UR8][R6.64+-0x1c] ;  /* 0xffffe408060f7981 */ /* 0x000ee8000c1e1900 */
[----:B------:R-:W4:Y:S04]  /*01a0*/  LDG.E R17, desc[UR8][R6.64+-0x18] ;  /* 0xffffe80806117981 */ /* 0x000f28000c1e1900 */
[----:B------:R-:W5:Y:S04]  /*01b0*/  LDG.E R19, desc[UR8][R6.64+-0x14] ;  /* 0xffffec0806137981 */ /* 0x000f68000c1e1900 */
        /* <DEDUP_REMOVED lines=11> */
[----:B------:R0:W5:Y:S01]  /*0270*/  LDG.E R3, desc[UR8][R6.64+0x1c] ;  /* 0x00001c0806037981 */ /* 0x000162000c1e1900 */
[----:B------:R-:W-:-:S04]  /*0280*/  UIADD3 UR5, UPT, UPT, UR5, 0x10, URZ ;  /* 0x0000001005057890 */ /* 0x000fc8000fffe0ff */
[----:B------:R-:W-:Y:S01]  /*0290*/  UISETP.NE.AND UP1, UPT, UR5, URZ, UPT ;  /* 0x000000ff0500728c */ /* 0x000fe2000bf25270 */
[----:B0-----:R-:W-:-:S04]  /*02a0*/  IADD3 R6, P1, PT, R6, 0x40, RZ ;  /* 0x0000004006067810 */ /* 0x001fc80007f3e0ff */
[----:B------:R-:W-:Y:S02]  /*02b0*/  IADD3.X R7, PT, PT, RZ, R7, RZ, P1, !PT ;  /* 0x00000007ff077210 */ /* 0x000fe40000ffe4ff */
[----:B--2---:R-:W-:-:S04]  /*02c0*/  FSETP.GT.AND P0, PT, R13, R4, PT ;  /* 0x000000040d00720b */ /* 0x004fc80003f04000 */
[----:B------:R-:W-:-:S04]  /*02d0*/  FSEL R4, R13, R4, P0 ;  /* 0x000000040d047208 */ /* 0x000fc80000000000 */
[----:B---3--:R-:W-:-:S04]  /*02e0*/  FSETP.GT.AND P0, PT, R15, R4, PT ;  /* 0x000000040f00720b */ /* 0x008fc80003f04000 */
[----:B------:R-:W-:-:S04]  /*02f0*/  FSEL R4, R15, R4, P0 ;  /* 0x000000040f047208 */ /* 0x000fc80000000000 */
[----:B----4-:R-:W-:-:S04]  /*0300*/  FSETP.GT.AND P0, PT, R17, R4, PT ;  /* 0x000000041100720b */ /* 0x010fc80003f04000 */
[----:B------:R-:W-:-:S04]  /*0310*/  FSEL R4, R17, R4, P0 ;  /* 0x0000000411047208 */ /* 0x000fc80000000000 */
[----:B-----5:R-:W-:-:S04]  /*0320*/  FSETP.GT.AND P0, PT, R19, R4, PT ;  /* 0x000000041300720b */ /* 0x020fc80003f04000 */
[----:B------:R-:W-:-:S04]  /*0330*/  FSEL R4, R19, R4, P0 ;  /* 0x0000000413047208 */ /* 0x000fc80000000000 */
[----:B------:R-:W-:-:S04]  /*0340*/  FSETP.GT.AND P0, PT, R21, R4, PT ;  /* 0x000000041500720b */ /* 0x000fc80003f04000 */
        /* <DEDUP_REMOVED lines=22> */
[----:B------:R-:W-:Y:S01]  /*04b0*/  FSEL R4, R3, R4, P0 ;  /* 0x0000000403047208 */ /* 0x000fe20000000000 */
[----:B------:R-:W-:Y:S08]  /*04c0*/  BRA.U UP1, `(.L_x_107) ;  /* 0xfffffffd012c7547 */ /* 0x000ff0000b83ffff */
.L_x_106:
[----:B------:R-:W-:Y:S05]  /*04d0*/  BRA.U !UP0, `(.L_x_105) ;  /* 0x00000005083c7547 */ /* 0x000fea000b800000 */
[----:B------:R-:W0:Y:S01]  /*04e0*/  LDCU UR5, c[0x0][0x39c] ;  /* 0x00007380ff0577ac */ /* 0x000e220008000800 */
[----:B------:R-:W-:Y:S02]  /*04f0*/  UISETP.GE.U32.AND UP0, UPT, UR6, 0x8, UPT ;  /* 0x000000080600788c */ /* 0x000fe4000bf06070 */
[----:B0-----:R-:W-:-:S04]  /*0500*/  ULOP3.LUT UR7, UR5, 0x7, URZ, 0xc0, !UPT ;  /* 0x0000000705077892 */ /* 0x001fc8000f8ec0ff */
[----:B------:R-:W-:-:S03]  /*0510*/  UISETP.NE.AND UP1, UPT, UR7, URZ, UPT ;  /* 0x000000ff0700728c */ /* 0x000fc6000bf25270 */
[----:B------:R-:W-:Y:S08]  /*0520*/  BRA.U !UP0, `(.L_x_108) ;  /* 0x0000000108847547 */ /* 0x000ff0000b800000 */
[----:B------:R-:W0:Y:S01]  /*0530*/  LDC.64 R8, c[0x0][0x380] ;  /* 0x0000e000ff087b82 */ /* 0x000e220000000a00 */
[C---:B------:R-:W-:Y:S02]  /*0540*/  IADD3 R3, PT, PT, R2.reuse, UR4, RZ ;  /* 0x0000000402037c10 */ /* 0x040fe4000fffe0ff */
[----:B------:R-:W-:-:S04]  /*0550*/  IADD3 R5, P0, PT, R2, UR4, RZ ;  /* 0x0000000402057c10 */ /* 0x000fc8000ff1e0ff */
[----:B------:R-:W-:Y:S01]  /*0560*/  IADD3.X R10, PT, PT, RZ, RZ, RZ, P0, !PT ;  /* 0x000000ffff0a7210 */ /* 0x000fe200007fe4ff */
[----:B------:R-:W1:Y:S01]  /*0570*/  LDC.64 R6, c[0x0][0x380] ;  /* 0x0000e000ff067b82 */ /* 0x000e620000000a00 */
[----:B0-----:R-:W-:-:S06]  /*0580*/  IMAD.WIDE.U32 R8, R3, 0x4, R8 ;  /* 0x0000000403087825 */ /* 0x001fcc00078e0008 */
[----:B------:R-:W2:Y:S01]  /*0590*/  LDG.E R9, desc[UR8][R8.64] ;  /* 0x0000000808097981 */ /* 0x000ea2000c1e1900 */
[----:B-1----:R-:W-:-:S04]  /*05a0*/  LEA R6, P0, R5, R6, 0x2 ;  /* 0x0000000605067211 */ /* 0x002fc800078010ff */
[----:B------:R-:W-:-:S05]  /*05b0*/  LEA.HI.X R7, R5, R7, R10, 0x2, P0 ;  /* 0x0000000705077211 */ /* 0x000fca00000f140a */
[----:B------:R-:W3:Y:S04]  /*05c0*/  LDG.E R3, desc[UR8][R6.64+0x4] ;  /* 0x0000040806037981 */ /* 0x000ee8000c1e1900 */
[----:B------:R-:W4:Y:S04]  /*05d0*/  LDG.E R10, desc[UR8][R6.64+0x8] ;  /* 0x00000808060a7981 */ /* 0x000f28000c1e1900 */
[----:B------:R-:W5:Y:S04]  /*05e0*/  LDG.E R12, desc[UR8][R6.64+0xc] ;  /* 0x00000c08060c7981 */ /* 0x000f68000c1e1900 */
[----:B------:R-:W5:Y:S04]  /*05f0*/  LDG.E R14, desc[UR8][R6.64+0x10] ;  /* 0x00001008060e7981 */ /* 0x000f68000c1e1900 */
[----:B------:R-:W5:Y:S04]  /*0600*/  LDG.E R16, desc[UR8][R6.64+0x14] ;  /* 0x0000140806107981 */ /* 0x000f68000c1e1900 */
[----:B------:R-:W5:Y:S04]  /*0610*/  LDG.E R18, desc[UR8][R6.64+0x18] ;  /* 0x0000180806127981 */ /* 0x000f68000c1e1900 */
[----:B------:R-:W5:Y:S01]  /*0620*/  LDG.E R20, desc[UR8][R6.64+0x1c] ;  /* 0x00001c0806147981 */ /* 0x000f62000c1e1900 */
[----:B------:R-:W-:Y:S01]  /*0630*/  UIADD3 UR4, UPT, UPT, UR4, 0x8, URZ ;  /* 0x0000000804047890 */ /* 0x000fe2000fffe0ff */
        /* <DEDUP_REMOVED lines=15> */
[----:B------:R-:W-:-:S09]  /*0730*/  FSEL R4, R20, R3, P0 ;  /* 0x0000000314047208 */ /* 0x000fd20000000000 */
.L_x_108:
[----:B------:R-:W-:Y:S05]  /*0740*/  BRA.U !UP1, `(.L_x_105) ;  /* 0x0000000109a07547 */ /* 0x000fea000b800000 */
[----:B------:R-:W-:Y:S02]  /*0750*/  UISETP.GE.U32.AND UP0, UPT, UR7, 0x4, UPT ;  /* 0x000000040700788c */ /* 0x000fe4000bf06070 */
[----:B------:R-:W-:-:S04]  /*0760*/  ULOP3.LUT UR5, UR5, 0x3, URZ, 0xc0, !UPT ;  /* 0x0000000305057892 */ /* 0x000fc8000f8ec0ff */
        /* <DEDUP_REMOVED lines=22> */
[----:B------:R-:W-:-:S09]  /*08d0*/  FSEL R4, R12, R3, P0 ;  /* 0x000000030c047208 */ /* 0x000fd20000000000 */
.L_x_109:
[----:B------:R-:W-:Y:S05]  /*08e0*/  BRA.U !UP1, `(.L_x_105) ;  /* 0x0000000109387547 */ /* 0x000fea000b800000 */
[----:B------:R-:W0:Y:S01]  /*08f0*/  LDC.64 R6, c[0x0][0x380] ;  /* 0x0000e000ff067b82 */ /* 0x000e220000000a00 */
[----:B------:R-:W-:Y:S01]  /*0900*/  IADD3 R3, PT, PT, R2, UR4, RZ ;  /* 0x0000000402037c10 */ /* 0x000fe2000fffe0ff */
[----:B------:R-:W-:-:S04]  /*0910*/  UIADD3 UR5, UPT, UPT, -UR5, URZ, URZ ;  /* 0x000000ff05057290 */ /* 0x000fc8000fffe1ff */
[----:B0-----:R-:W-:-:S05]  /*0920*/  IMAD.WIDE.U32 R2, R3, 0x4, R6 ;  /* 0x0000000403027825 */ /* 0x001fca00078e0006 */
[----:B------:R-:W-:-:S07]  /*0930*/  MOV R5, R3 ;  /* 0x0000000300057202 */ /* 0x000fce0000000f00 */
.L_x_110:
[----:B------:R-:W-:-:S06]  /*0940*/  MOV R3, R5 ;  /* 0x0000000500037202 */ /* 0x000fcc0000000f00 */
[----:B------:R0:W2:Y:S01]  /*0950*/  LDG.E R3, desc[UR8][R2.64] ;  /* 0x0000000802037981 */ /* 0x0000a2000c1e1900 */
[----:B------:R-:W-:-:S04]  /*0960*/  UIADD3 UR5, UPT, UPT, UR5, 0x1, URZ ;  /* 0x0000000105057890 */ /* 0x000fc8000fffe0ff */
[----:B------:R-:W-:Y:S01]  /*0970*/  UISETP.NE.AND UP0, UPT, UR5, URZ, UPT ;  /* 0x000000ff0500728c */ /* 0x000fe2000bf05270 */
[----:B0-----:R-:W-:-:S04]  /*0980*/  IADD3 R2, P1, PT, R2, 0x4, RZ ;  /* 0x0000000402027810 */ /* 0x001fc80007f3e0ff */
[----:B------:R-:W-:Y:S02]  /*0990*/  IADD3.X R5, PT, PT, RZ, R5, RZ, P1, !PT ;  /* 0x00000005ff057210 */ /* 0x000fe40000ffe4ff */
[----:B--2---:R-:W-:-:S04]  /*09a0*/  FSETP.GT.AND P0, PT, R3, R4, PT ;  /* 0x000000040300720b */ /* 0x004fc80003f04000 */
[----:B------:R-:W-:Y:S01]  /*09b0*/  FSEL R4, R3, R4, P0 ;  /* 0x0000000403047208 */ /* 0x000fe20000000000 */
[----:B------:R-:W-:Y:S08]  /*09c0*/  BRA.U UP0, `(.L_x_110) ;  /* 0xfffffffd00dc7547 */ /* 0x000ff0000b83ffff */
.L_x_105:
[----:B------:R-:W0:Y:S01]  /*09d0*/  LDCU UR5, c[0x0][0x39c] ;  /* 0x00007380ff0577ac */ /* 0x000e220008000800 */
[----:B------:R-:W-:Y:S01]  /*09e0*/  HFMA2 R10, -RZ, RZ, 0, 0 ;  /* 0x00000000ff0a7431 */ /* 0x000fe200000001ff */
[----:B0-----:R-:W-:-:S09]  /*09f0*/  UISETP.GE.AND UP0, UPT, UR5, 0x1, UPT ;  /* 0x000000010500788c */ /* 0x001fd2000bf06270 */
[----:B------:R-:W-:Y:S05]  /*0a00*/  BRA.U !UP0, `(.L_x_111) ;  /* 0x0000000d08447547 */ /* 0x000fea000b800000 */
[----:B------:R-:W-:Y:S02]  /*0a10*/  UISETP.GE.U32.AND UP1, UPT, UR5, 0x8, UPT ;  /* 0x000000080500788c */ /* 0x000fe4000bf26070 */
[----:B------:R-:W-:Y:S01]  /*0a20*/  IMAD R5, R0, UR5, RZ ;  /* 0x0000000500057c24 */ /* 0x000fe2000f8e02ff */
[----:B------:R-:W-:Y:S01]  /*0a30*/  ULOP3.LUT UR7, UR5, 0x7, URZ, 0xc0, !UPT ;  /* 0x0000000705077892 */ /* 0x000fe2000f8ec0ff */
[----:B------:R-:W-:Y:S01]  /*0a40*/  MOV R10, RZ ;  /* 0x000000ff000a7202 */ /* 0x000fe20000000f00 */
[----:B------:R-:W-:Y:S02]  /*0a50*/  UMOV UR4, URZ ;  /* 0x000000ff00047c82 */ /* 0x000fe40008000000 */
[----:B------:R-:W-:Y:S02]  /*0a60*/  UISETP.NE.AND UP0, UPT, UR7, URZ, UPT ;  /* 0x000000ff0700728c */ /* 0x000fe4000bf05270 */
[----:B------:R-:W-:Y:S09]  /*0a70*/  BRA.U !UP1, `(.L_x_112) ;  /* 0x0000000509787547 */ /* 0x000ff2000b800000 */
[----:B------:R-:W0:Y:S01]  /*0a80*/  LDC.64 R2, c[0x0][0x380] ;  /* 0x0000e000ff027b82 */ /* 0x000e220000000a00 */
[----:B------:R-:W-:Y:S01]  /*0a90*/  ULOP3.LUT UR4, UR5, 0x7ffffff8, URZ, 0xc0, !UPT ;  /* 0x7ffffff805047892 */ /* 0x000fe2000f8ec0ff */
[----:B------:R-:W-:-:S03]  /*0aa0*/  MOV R10, RZ ;  /* 0x000000ff000a7202 */ /* 0x000fc60000000f00 */
[----:B------:R-:W-:Y:S01]  /*0ab0*/  UIADD3 UR6, UPT, UPT, -UR4, URZ, URZ ;  /* 0x000000ff04067290 */ /* 0x000fe2000fffe1ff */
[----:B0-----:R-:W-:-:S03]  /*0ac0*/  IMAD.WIDE.U32 R2, R5, 0x4, R2 ;  /* 0x0000000405027825 */ /* 0x001fc600078e0002 */
[----:B------:R-:W-:-:S04]  /*0ad0*/  IADD3 R2, P0, PT, R2, 0x10, RZ ;  /* 0x0000001002027810 */ /* 0x000fc80007f1e0ff */
[----:B------:R-:W-:-:S09]  /*0ae0*/  IADD3.X R3, PT, PT, RZ, R3, RZ, P0, !PT ;  /* 0x00000003ff037210 */ /* 0x000fd200007fe4ff */
.L_x_113:
[----:B------:R-:W2:Y:S04]  /*0af0*/  LDG.E R7, desc[UR8][R2.64+-0x10] ;  /* 0xfffff00802077981 */ /* 0x000ea8000c1e1900 */
[----:B------:R-:W3:Y:S04]  /*0b00*/  LDG.E R13, desc[UR8][R2.64+-0xc] ;  /* 0xfffff408020d7981 */ /* 0x000ee8000c1e1900 */
[----:B------:R-:W4:Y:S04]  /*0b10*/  LDG.E R23, desc[UR8][R2.64+-0x8] ;  /* 0xfffff80802177981 */ /* 0x000f28000c1e1900 */
[----:B------:R-:W5:Y:S04]  /*0b20*/  LDG.E R25, desc[UR8][R2.64+-0x4] ;  /* 0xfffffc0802197981 */ /* 0x000f68000c1e1900 */
[----:B------:R-:W5:Y:S04]  /*0b30*/  LDG.E R21, desc[UR8][R2.64] ;  /* 0x0000000802157981 */ /* 0x000f68000c1e1900 */
[----:B------:R-:W5:Y:S04]  /*0b40*/  LDG.E R19, desc[UR8][R2.64+0x4] ;  /* 0x0000040802137981 */ /* 0x000f68000c1e1900 */
[----:B------:R-:W5:Y:S04]  /*0b50*/  LDG.E R17, desc[UR8][R2.64+0x8] ;  /* 0x0000080802117981 */ /* 0x000f68000c1e1900 */
[----:B------:R0:W5:Y:S01]  /*0b60*/  LDG.E R15, desc[UR8][R2.64+0xc] ;  /* 0x00000c08020f7981 */ /* 0x000162000c1e1900 */
[----:B------:R-:W-:Y:S01]  /*0b70*/  HFMA2 R9, -RZ, RZ, 0.96630859375, -0.0022525787353515625 ;  /* 0x3bbb989dff097431 */ /* 0x000fe200000001ff */
[----:B------:R-:W-:Y:S01]  /*0b80*/  MOV R11, 0x437c0000 ;  /* 0x437c0000000b7802 */ /* 0x000fe20000000f00 */
[----:B------:R-:W-:-:S04]  /*0b90*/  UIADD3 UR6, UPT, UPT, UR6, 0x8, URZ ;  /* 0x0000000806067890 */ /* 0x000fc8000fffe0ff */
[----:B------:R-:W-:Y:S01]  /*0ba0*/  UISETP.NE.AND UP1, UPT, UR6, URZ, UPT ;  /* 0x000000ff0600728c */ /* 0x000fe2000bf25270 */
[----:B0-----:R-:W-:-:S04]  /*0bb0*/  IADD3 R2, P0, PT, R2, 0x20, RZ ;  /* 0x0000002002027810 */ /* 0x001fc80007f1e0ff */
[----:B------:R-:W-:Y:S01]  /*0bc0*/  IADD3.X R3, PT, PT, RZ, R3, RZ, P0, !PT ;  /* 0x00000003ff037210 */ /* 0x000fe200007fe4ff */
[----:B--2---:R-:W-:-:S04]  /*0bd0*/  FADD R8, R7, -R4 ;  /* 0x8000000407087221 */ /* 0x004fc80000000000 */
[----:B------:R-:W-:Y:S01]  /*0be0*/  FFMA.SAT R6, R8, R9, 0.5 ;  /* 0x3f00000008067423 */ /* 0x000fe20000002009 */
[----:B---3--:R-:W-:-:S03]  /*0bf0*/  FADD R12, R13, -R4 ;  /* 0x800000040d0c7221 */ /* 0x008fc60000000000 */
[----:B------:R-:W-:Y:S01]  /*0c00*/  FFMA.RM R6, R6, R11, 12582913 ;  /* 0x4b40000106067423 */ /* 0x000fe2000000400b */
[----:B------:R-:W-:Y:S01]  /*0c10*/  FFMA.SAT R14, R12, R9, 0.5 ;  /* 0x3f0000000c0e7423 */ /* 0x000fe20000002009 */
[--C-:B----4-:R-:W-:Y:S02]  /*0c20*/  FADD R16, R23, -R4.reuse ;  /* 0x8000000417107221 */ /* 0x110fe40000000000 */
[----:B------:R-:W-:Y:S01]  /*0c30*/  FADD R13, R6, -12583039 ;  /* 0xcb40007f060d7421 */ /* 0x000fe20000000000 */
[----:B------:R-:W-:Y:S01]  /*0c40*/  FFMA.RM R7, R14, R11, 12582913 ;  /* 0x4b4000010e077423 */ /* 0x000fe2000000400b */
[-C--:B------:R-:W-:Y:S01]  /*0c50*/  FFMA.SAT R14, R16, R9.reuse, 0.5 ;  /* 0x3f000000100e7423 */ /* 0x080fe20000002009 */
[--C-:B-----5:R-:W-:Y:S01]  /*0c60*/  FADD R20, R25, -R4.reuse ;  /* 0x8000000419147221 */ /* 0x120fe20000000000 */
[----:B------:R-:W-:Y:S01]  /*0c70*/  FFMA R13, R8, 1.4426950216293334961, -R13 ;  /* 0x3fb8aa3b080d7823 */ /* 0x000fe2000000080d */
[----:B------:R-:W-:Y:S01]  /*0c80*/  FADD R23, R7, -12583039 ;  /* 0xcb40007f07177421 */ /* 0x000fe20000000000 */
[--C-:B------:R-:W-:Y:S01]  /*0c90*/  FADD R22, R21, -R4.reuse ;  /* 0x8000000415167221 */ /* 0x100fe20000000000 */
[----:B------:R-:W-:Y:S01]  /*0ca0*/  FFMA.SAT R18, R20, R9, 0.5 ;  /* 0x3f00000014127423 */ /* 0x000fe20000002009 */
[----:B------:R-:W-:Y:S01]  /*0cb0*/  FFMA R13, R8, 1.925963033500011079e-08, R13 ;  /* 0x32a57060080d7823 */ /* 0x000fe2000000000d */
[----:B------:R-:W-:Y:S01]  /*0cc0*/  FFMA.RM R8, R14, R11, 12582913 ;  /* 0x4b4000010e087423 */ /* 0x000fe2000000400b */
[----:B------:R-:W-:Y:S01]  /*0cd0*/  FFMA R23, R12, 1.4426950216293334961, -R23 ;  /* 0x3fb8aa3b0c177823 */ /* 0x000fe20000000817 */
[----:B------:R-:W-:Y:S01]  /*0ce0*/  FFMA.SAT R26, R22, R9, 0.5 ;  /* 0x3f000000161a7423 */ /* 0x000fe20000002009 */
[----:B------:R-:W-:Y:S01]  /*0cf0*/  FADD R24, R19, -R4 ;  /* 0x8000000413187221 */ /* 0x000fe20000000000 */
[----:B------:R-:W-:Y:S01]  /*0d00*/  FADD R25, R8, -12583039 ;  /* 0xcb40007f08197421 */ /* 0x000fe20000000000 */
[----:B------:R-:W-:Y:S01]  /*0d10*/  FFMA R14, R12, 1.925963033500011079e-08, R23 ;  /* 0x32a570600c0e7823 */ /* 0x000fe20000000017 */
[----:B------:R-:W-:Y:S01]  /*0d20*/  FFMA.RM R12, R18, R11, 12582913 ;  /* 0x4b400001120c7423 */ /* 0x000fe2000000400b */
[----:B------:R-:W0:Y:S01]  /*0d30*/  MUFU.EX2 R13, R13 ;  /* 0x0000000d000d7308 */ /* 0x000e220000000800 */
[----:B------:R-:W-:Y:S01]  /*0d40*/  FFMA R25, R16, 1.4426950216293334961, -R25 ;  /* 0x3fb8aa3b10197823 */ /* 0x000fe20000000819 */
[----:B------:R-:W-:Y:S01]  /*0d50*/  SHF.L.U32 R8, R8, 0x17, RZ ;  /* 0x0000001708087819 */ /* 0x000fe200000006ff */
[----:B------:R-:W-:-:S02]  /*0d60*/  FADD R21, R12, -12583039 ;  /* 0xcb40007f0c157421 */ /* 0x000fc40000000000 */
[----:B------:R-:W-:Y:S01]  /*0d70*/  FFMA R18, R16, 1.925963033500011079e-08, R25 ;  /* 0x32a5706010127823 */ /* 0x000fe20000000019 */
[----:B------:R-:W-:Y:S01]  /*0d80*/  FFMA.RM R16, R26, R11, 12582913 ;  /* 0x4b4000011a107423 */ /* 0x000fe2000000400b */
[----:B------:R-:W-:Y:S01]  /*0d90*/  FFMA.SAT R26, R24, R9, 0.5 ;  /* 0x3f000000181a7423 */ /* 0x000fe20000002009 */
[----:B------:R-:W-:Y:S01]  /*0da0*/  FFMA R21, R20, 1.4426950216293334961, -R21 ;  /* 0x3fb8aa3b14157823 */ /* 0x000fe20000000815 */
[----:B------:R-:W1:Y:S01]  /*0db0*/  MUFU.EX2 R14, R14 ;  /* 0x0000000e000e7308 */ /* 0x000e620000000800 */
[----:B------:R-:W-:Y:S01]  /*0dc0*/  FADD R25, R16, -12583039 ;  /* 0xcb40007f10197421 */ /* 0x000fe20000000000 */
[----:B------:R-:W-:Y:S01]  /*0dd0*/  FFMA.RM R19, R26, R11, 12582913 ;  /* 0x4b4000011a137423 */ /* 0x000fe2000000400b */
[----:B------:R-:W-:Y:S01]  /*0de0*/  FFMA R23, R20, 1.925963033500011079e-08, R21 ;  /* 0x32a5706014177823 */ /* 0x000fe20000000015 */
[----:B------:R-:W-:Y:S01]  /*0df0*/  FADD R20, R17, -R4 ;  /* 0x8000000411147221 */ /* 0x000fe20000000000 */
[----:B------:R-:W-:Y:S01]  /*0e00*/  FFMA R25, R22, 1.4426950216293334961, -R25 ;  /* 0x3fb8aa3b16197823 */ /* 0x000fe20000000819 */
[----:B------:R-:W-:-:S02]  /*0e10*/  FADD R27, R19, -12583039 ;  /* 0xcb40007f131b7421 */ /* 0x000fc40000000000 */
[----:B------:R-:W-:Y:S01]  /*0e20*/  FFMA.SAT R26, R20, R9, 0.5 ;  /* 0x3f000000141a7423 */ /* 0x000fe20000002009 */
[----:B------:R-:W-:Y:S01]  /*0e30*/  FFMA R21, R22, 1.925963033500011079e-08, R25 ;  /* 0x32a5706016157823 */ /* 0x000fe20000000019 */
[----:B------:R-:W-:Y:S01]  /*0e40*/  FFMA R27, R24, 1.4426950216293334961, -R27 ;  /* 0x3fb8aa3b181b7823 */ /* 0x000fe2000000081b */
[----:B------:R-:W-:Y:S01]  /*0e50*/  FADD R22, R15, -R4 ;  /* 0x800000040f167221 */ /* 0x000fe20000000000 */
[----:B------:R-:W-:Y:S01]  /*0e60*/  FFMA.RM R15, R26, R11, 12582913 ;  /* 0x4b4000011a0f7423 */ /* 0x000fe2000000400b */
[----:B------:R-:W2:Y:S01]  /*0e70*/  MUFU.EX2 R18, R18 ;  /* 0x0000001200127308 */ /* 0x000ea20000000800 */
[----:B------:R-:W-:Y:S01]  /*0e80*/  FFMA R27, R24, 1.925963033500011079e-08, R27 ;  /* 0x32a57060181b7823 */ /* 0x000fe2000000001b */
[----:B------:R-:W-:Y:S01]  /*0e90*/  FFMA.SAT R24, R22, R9, 0.5 ;  /* 0x3f00000016187423 */ /* 0x000fe20000002009 */
[----:B------:R-:W-:Y:S01]  /*0ea0*/  FADD R25, R15, -12583039 ;  /* 0xcb40007f0f197421 */ /* 0x000fe20000000000 */
[----:B------:R-:W-:Y:S02]  /*0eb0*/  SHF.L.U32 R9, R6, 0x17, RZ ;  /* 0x0000001706097819 */ /* 0x000fe400000006ff */
[----:B------:R-:W-:Y:S01]  /*0ec0*/  FFMA.RM R11, R24, R11, 12582913 ;  /* 0x4b400001180b7423 */ /* 0x000fe2000000400b */
[----:B------:R-:W-:Y:S01]  /*0ed0*/  SHF.L.U32 R24, R7, 0x17, RZ ;  /* 0x0000001707187819 */ /* 0x000fe200000006ff */
[----:B------:R-:W3:Y:S01]  /*0ee0*/  MUFU.EX2 R17, R23 ;  /* 0x0000001700117308 */ /* 0x000ee20000000800 */
[C---:B------:R-:W-:Y:S01]  /*0ef0*/  FFMA R25, R20.reuse, 1.4426950216293334961, -R25 ;  /* 0x3fb8aa3b14197823 */ /* 0x040fe20000000819 */
[----:B------:R-:W-:Y:S01]  /*0f00*/  FADD R7, R11, -12583039 ;  /* 0xcb40007f0b077421 */ /* 0x000fe20000000000 */
[----:B0-----:R-:W-:Y:S01]  /*0f10*/  FFMA R9, R9, R13, R10 ;  /* 0x0000000d09097223 */ /* 0x001fe2000000000a */
[----:B------:R-:W-:Y:S01]  /*0f20*/  SHF.L.U32 R10, R19, 0x17, RZ ;  /* 0x00000017130a7819 */ /* 0x000fe200000006ff */
[----:B------:R-:W-:Y:S01]  /*0f30*/  FFMA R25, R20, 1.925963033500011079e-08, R25 ;  /* 0x32a5706014197823 */ /* 0x000fe20000000019 */
[----:B------:R-:W-:Y:S01]  /*0f40*/  FFMA R13, R22, 1.4426950216293334961, -R7 ;  /* 0x3fb8aa3b160d7823 */ /* 0x000fe20000000807 */
[----:B-1----:R-:W-:Y:S01]  /*0f50*/  FFMA R9, R24, R14, R9 ;  /* 0x0000000e18097223 */ /* 0x002fe20000000009 */
[----:B------:R-:W0:Y:S01]  /*0f60*/  MUFU.EX2 R21, R21 ;  /* 0x0000001500157308 */ /* 0x000e220000000800 */
[----:B------:R-:W-:-:S02]  /*0f70*/  IMAD.SHL.U32 R7, R12, 0x800000, RZ ;  /* 0x008000000c077824 */ /* 0x000fc400078e00ff */
[----:B------:R-:W-:Y:S01]  /*0f80*/  FFMA R13, R22, 1.925963033500011079e-08, R13 ;  /* 0x32a57060160d7823 */ /* 0x000fe2000000000d */
[----:B--2---:R-:W-:Y:S01]  /*0f90*/  FFMA R8, R8, R18, R9 ;  /* 0x0000001208087223 */ /* 0x004fe20000000009 */
[----:B------:R-:W-:Y:S02]  /*0fa0*/  SHF.L.U32 R9, R16, 0x17, RZ ;  /* 0x0000001710097819 */ /* 0x000fe400000006ff */
[----:B------:R-:W-:Y:S01]  /*0fb0*/  SHF.L.U32 R15, R15, 0x17, RZ ;  /* 0x000000170f0f7819 */ /* 0x000fe200000006ff */
[----:B------:R-:W1:Y:S01]  /*0fc0*/  MUFU.EX2 R6, R27 ;  /* 0x0000001b00067308 */ /* 0x000e620000000800 */
[----:B---3--:R-:W-:Y:S01]  /*0fd0*/  FFMA R8, R7, R17, R8 ;  /* 0x0000001107087223 */ /* 0x008fe20000000008 */
[----:B------:R-:W-:-:S06]  /*0fe0*/  SHF.L.U32 R11, R11, 0x17, RZ ;  /* 0x000000170b0b7819 */ /* 0x000fcc00000006ff */
[----:B------:R-:W2:Y:S01]  /*0ff0*/  MUFU.EX2 R25, R25 ;  /* 0x0000001900197308 */ /* 0x000ea20000000800 */
[----:B0-----:R-:W-:-:S07]  /*1000*/  FFMA R9, R9, R21, R8 ;  /* 0x0000001509097223 */ /* 0x001fce0000000008 */
[----:B------:R-:W0:Y:S01]  /*1010*/  MUFU.EX2 R13, R13 ;  /* 0x0000000d000d7308 */ /* 0x000e220000000800 */
[----:B-1----:R-:W-:-:S04]  /*1020*/  FFMA R6, R10, R6, R9 ;  /* 0x000000060a067223 */ /* 0x002fc80000000009 */
[----:B--2---:R-:W-:-:S04]  /*1030*/  FFMA R6, R15, R25, R6 ;  /* 0x000000190f067223 */ /* 0x004fc80000000006 */
[----:B0-----:R-:W-:Y:S01]  /*1040*/  FFMA R10, R11, R13, R6 ;  /* 0x0000000d0b0a7223 */ /* 0x001fe20000000006 */
[----:B------:R-:W-:Y:S06]  /*1050*/  BRA.U UP1, `(.L_x_113) ;  /* 0xfffffff901a47547 */ /* 0x000fec000b83ffff */
.L_x_112:
[----:B------:R-:W-:Y:S05]  /*1060*/  BRA.U !UP0, `(.L_x_111) ;  /* 0x0000000508ac7547 */ /* 0x000fea000b800000 */
[----:B------:R-:W-:Y:S02]  /*1070*/  UISETP.GE.U32.AND UP0, UPT, UR7, 0x4, UPT ;  /* 0x000000040700788c */ /* 0x000fe4000bf06070 */
[----:B------:R-:W-:-:S04]  /*1080*/  ULOP3.LUT UR6, UR5, 0x3, URZ, 0xc0, !UPT ;  /* 0x0000000305067892 */ /* 0x000fc8000f8ec0ff */
[----:B------:R-:W-:-:S03]  /*1090*/  UISETP.NE.AND UP1, UPT, UR6, URZ, UPT ;  /* 0x000000ff0600728c */ /* 0x000fc6000bf25270 */
[----:B------:R-:W-:Y:S08]  /*10a0*/  BRA.U !UP0, `(.L_x_114) ;  /* 0x0000000108cc7547 */ /* 0x000ff0000b800000 */
[----:B------:R-:W0:Y:S01]  /*10b0*/  LDC.64 R6, c[0x0][0x380] ;  /* 0x0000e000ff067b82 */ /* 0x000e220000000a00 */
[C---:B------:R-:W-:Y:S02]  /*10c0*/  IADD3 R3, PT, PT, R5.reuse, UR4, RZ ;  /* 0x0000000405037c10 */ /* 0x040fe4000fffe0ff */
[----:B------:R-:W-:-:S05]  /*10d0*/  IADD3 R2, P0, PT, R5, UR4, RZ ;  /* 0x0000000405027c10 */ /* 0x000fca000ff1e0ff */
[----:B------:R-:W1:Y:S01]  /*10e0*/  LDC.64 R8, c[0x0][0x380] ;  /* 0x0000e000ff087b82 */ /* 0x000e620000000a00 */
[----:B0-----:R-:W-:Y:S01]  /*10f0*/  IMAD.WIDE.U32 R6, R3, 0x4, R6 ;  /* 0x0000000403067825 */ /* 0x001fe200078e0006 */
[----:B------:R-:W-:-:S05]  /*1100*/  IADD3.X R3, PT, PT, RZ, RZ, RZ, P0, !PT ;  /* 0x000000ffff037210 */ /* 0x000fca00007fe4ff */
[----:B------:R-:W2:Y:S01]  /*1110*/  LDG.E R7, desc[UR8][R6.64] ;  /* 0x0000000806077981 */ /* 0x000ea2000c1e1900 */
[----:B-1----:R-:W-:-:S04]  /*1120*/  LEA R8, P0, R2, R8, 0x2 ;  /* 0x0000000802087211 */ /* 0x002fc800078010ff */
[----:B------:R-:W-:-:S05]  /*1130*/  LEA.HI.X R9, R2, R9, R3, 0x2, P0 ;  /* 0x0000000902097211 */ /* 0x000fca00000f1403 */
[----:B------:R-:W3:Y:S04]  /*1140*/  LDG.E R3, desc[UR8][R8.64+0x4] ;  /* 0x0000040808037981 */ /* 0x000ee8000c1e1900 */
[----:B------:R-:W4:Y:S04]  /*1150*/  LDG.E R13, desc[UR8][R8.64+0x8] ;  /* 0x00000808080d7981 */ /* 0x000f28000c1e1900 */
[----:B------:R0:W5:Y:S01]  /*1160*/  LDG.E R15, desc[UR8][R8.64+0xc] ;  /* 0x00000c08080f7981 */ /* 0x000162000c1e1900 */
[----:B------:R-:W-:Y:S01]  /*1170*/  HFMA2 R14, -RZ, RZ, 0.96630859375, -0.0022525787353515625 ;  /* 0x3bbb989dff0e7431 */ /* 0x000fe200000001ff */
[----:B------:R-:W-:Y:S01]  /*1180*/  MOV R16, 0x437c0000 ;  /* 0x437c000000107802 */ /* 0x000fe20000000f00 */
[----:B------:R-:W-:Y:S01]  /*1190*/  UIADD3 UR4, UPT, UPT, UR4, 0x4, URZ ;  /* 0x0000000404047890 */ /* 0x000fe2000fffe0ff */
[----:B--2---:R-:W-:-:S04]  /*11a0*/  FADD R11, R7, -R4 ;  /* 0x80000004070b7221 */ /* 0x004fc80000000000 */
[----:B------:R-:W-:-:S04]  /*11b0*/  FFMA.SAT R2, R11, R14, 0.5 ;  /* 0x3f0000000b027423 */ /* 0x000fc8000000200e */
[----:B------:R-:W-:Y:S01]  /*11c0*/  FFMA.RM R2, R2, R16, 12582913 ;  /* 0x4b40000102027423 */ /* 0x000fe20000004010 */
[----:B---3--:R-:W-:-:S03]  /*11d0*/  FADD R12, R3, -R4 ;  /* 0x80000004030c7221 */ /* 0x008fc60000000000 */
[----:B------:R-:W-:Y:S01]  /*11e0*/  FADD R6, R2, -12583039 ;  /* 0xcb40007f02067421 */ /* 0x000fe20000000000 */
[----:B------:R-:W-:Y:S01]  /*11f0*/  FFMA.SAT R3, R12, R14, 0.5 ;  /* 0x3f0000000c037423 */ /* 0x000fe2000000200e */
[----:B----4-:R-:W-:Y:S02]  /*1200*/  FADD R13, R13, -R4 ;  /* 0x800000040d0d7221 */ /* 0x010fe40000000000 */
[----:B------:R-:W-:Y:S01]  /*1210*/  FFMA R6, R11, 1.4426950216293334961, -R6 ;  /* 0x3fb8aa3b0b067823 */ /* 0x000fe20000000806 */
[----:B------:R-:W-:Y:S01]  /*1220*/  FFMA.RM R3, R3, R16, 12582913 ;  /* 0x4b40000103037423 */ /* 0x000fe20000004010 */
[----:B0-----:R-:W-:Y:S01]  /*1230*/  FFMA.SAT R8, R13, R14, 0.5 ;  /* 0x3f0000000d087423 */ /* 0x001fe2000000200e */
[----:B-----5:R-:W-:Y:S01]  /*1240*/  FADD R15, R15, -R4 ;  /* 0x800000040f0f7221 */ /* 0x020fe20000000000 */
[----:B------:R-:W-:Y:S01]  /*1250*/  FFMA R11, R11, 1.925963033500011079e-08, R6 ;  /* 0x32a570600b0b7823 */ /* 0x000fe20000000006 */
[----:B------:R-:W-:Y:S01]  /*1260*/  FADD R7, R3, -12583039 ;  /* 0xcb40007f03077421 */ /* 0x000fe20000000000 */
[----:B------:R-:W-:Y:S01]  /*1270*/  FFMA.RM R6, R8, R16, 12582913 ;  /* 0x4b40000108067423 */ /* 0x000fe20000004010 */
[----:B------:R-:W-:-:S02]  /*1280*/  FFMA.SAT R9, R15, R14, 0.5 ;  /* 0x3f0000000f097423 */ /* 0x000fc4000000200e */
[----:B------:R-:W-:Y:S01]  /*1290*/  FFMA R7, R12, 1.4426950216293334961, -R7 ;  /* 0x3fb8aa3b0c077823 */ /* 0x000fe20000000807 */
[----:B------:R-:W-:Y:S01]  /*12a0*/  FADD R8, R6, -12583039 ;  /* 0xcb40007f06087421 */ /* 0x000fe20000000000 */
[----:B------:R-:W-:Y:S02]  /*12b0*/  FFMA.RM R9, R9, R16, 12582913 ;  /* 0x4b40000109097423 */ /* 0x000fe40000004010 */
[----:B------:R-:W-:Y:S01]  /*12c0*/  FFMA R12, R12, 1.925963033500011079e-08, R7 ;  /* 0x32a570600c0c7823 */ /* 0x000fe20000000007 */
[----:B------:R-:W-:Y:S01]  /*12d0*/  FFMA R8, R13, 1.4426950216293334961, -R8 ;  /* 0x3fb8aa3b0d087823 */ /* 0x000fe20000000808 */
[----:B------:R-:W-:Y:S01]  /*12e0*/  FADD R14, R9, -12583039 ;  /* 0xcb40007f090e7421 */ /* 0x000fe20000000000 */
[----:B------:R-:W0:Y:S02]  /*12f0*/  MUFU.EX2 R11, R11 ;  /* 0x0000000b000b7308 */ /* 0x000e240000000800 */
[----:B------:R-:W-:Y:S01]  /*1300*/  FFMA R8, R13, 1.925963033500011079e-08, R8 ;  /* 0x32a570600d087823 */ /* 0x000fe20000000008 */
[----:B------:R-:W-:-:S05]  /*1310*/  FFMA R14, R15, 1.4426950216293334961, -R14 ;  /* 0x3fb8aa3b0f0e7823 */ /* 0x000fca000000080e */
[----:B------:R-:W1:Y:S01]  /*1320*/  MUFU.EX2 R12, R12 ;  /* 0x0000000c000c7308 */ /* 0x000e620000000800 */
[----:B------:R-:W-:Y:S01]  /*1330*/  FFMA R14, R15, 1.925963033500011079e-08, R14 ;  /* 0x32a570600f0e7823 */ /* 0x000fe2000000000e */
[----:B------:R-:W-:-:S06]  /*1340*/  SHF.L.U32 R7, R2, 0x17, RZ ;  /* 0x0000001702077819 */ /* 0x000fcc00000006ff */
[----:B------:R-:W2:Y:S01]  /*1350*/  MUFU.EX2 R8, R8 ;  /* 0x0000000800087308 */ /* 0x000ea20000000800 */
[----:B------:R-:W-:Y:S01]  /*1360*/  SHF.L.U32 R2, R3, 0x17, RZ ;  /* 0x0000001703027819 */ /* 0x000fe200000006ff */
[----:B0-----:R-:W-:-:S06]  /*1370*/  FFMA R7, R7, R11, R10 ;  /* 0x0000000b07077223 */ /* 0x001fcc000000000a */
[----:B------:R-:W0:Y:S01]  /*1380*/  MUFU.EX2 R14, R14 ;  /* 0x0000000e000e7308 */ /* 0x000e220000000800 */
[----:B------:R-:W-:Y:S02]  /*1390*/  IMAD.SHL.U32 R3, R6, 0x800000, RZ ;  /* 0x0080000006037824 */ /* 0x000fe400078e00ff */
[----:B-1----:R-:W-:Y:S01]  /*13a0*/  FFMA R2, R2, R12, R7 ;  /* 0x0000000c02027223 */ /* 0x002fe20000000007 */
[----:B------:R-:W-:-:S03]  /*13b0*/  SHF.L.U32 R9, R9, 0x17, RZ ;  /* 0x0000001709097819 */ /* 0x000fc600000006ff */
[----:B--2---:R-:W-:-:S04]  /*13c0*/  FFMA R2, R3, R8, R2 ;  /* 0x0000000803027223 */ /* 0x004fc80000000002 */
[----:B0-----:R-:W-:-:S07]  /*13d0*/  FFMA R10, R9, R14, R2 ;  /* 0x0000000e090a7223 */ /* 0x001fce0000000002 */
.L_x_114:
[----:B------:R-:W-:Y:S05]  /*13e0*/  BRA.U !UP1, `(.L_x_111) ;  /* 0x0000000109cc7547 */ /* 0x000fea000b800000 */
[----:B------:R-:W-:Y:S02]  /*13f0*/  UISETP.NE.AND UP0, UPT, UR6, 0x1, UPT ;  /* 0x000000010600788c */ /* 0x000fe4000bf05270 */
[----:B------:R-:W-:-:S04]  /*1400*/  ULOP3.LUT UR5, UR5, 0x1, URZ, 0xc0, !UPT ;  /* 0x0000000105057892 */ /* 0x000fc8000f8ec0ff */
[----:B------:R-:W-:-:S03]  /*1410*/  UISETP.NE.U32.AND UP1, UPT, UR5, 0x1, UPT ;  /* 0x000000010500788c */ /* 0x000fc6000bf25070 */
        /* <DEDUP_REMOVED lines=9> */
[----:B------:R-:W-:-:S06]  /*14b0*/  LEA.HI.X R7, R8, R13, R7, 0x2, P0 ;  /* 0x0000000d08077211 */ /* 0x000fcc00000f1407 */
[----:B------:R-:W3:Y:S01]  /*14c0*/  LDG.E R7, desc[UR8][R6.64+0x4] ;  /* 0x0000040806077981 */ /* 0x000ee2000c1e1900 */
[----:B------:R-:W-:Y:S01]  /*14d0*/  HFMA2 R9, -RZ, RZ, 0.96630859375, -0.0022525787353515625 ;  /* 0x3bbb989dff097431 */ /* 0x000fe200000001ff */
[----:B------:R-:W-:Y:S01]  /*14e0*/  MOV R12, 0x437c0000 ;  /* 0x437c0000000c7802 */ /* 0x000fe20000000f00 */
[----:B------:R-:W-:Y:S01]  /*14f0*/  UIADD3 UR4, UPT, UPT, UR4, 0x2, URZ ;  /* 0x0000000204047890 */ /* 0x000fe2000fffe0ff */
[----:B--2---:R-:W-:-:S04]  /*1500*/  FADD R8, R3, -R4 ;  /* 0x8000000403087221 */ /* 0x004fc80000000000 */
[----:B------:R-:W-:-:S04]  /*1510*/  FFMA.SAT R11, R8, R9, 0.5 ;  /* 0x3f000000080b7423 */ /* 0x000fc80000002009 */
[----:B------:R-:W-:Y:S01]  /*1520*/  FFMA.RM R11, R11, R12, 12582913 ;  /* 0x4b4000010b0b7423 */ /* 0x000fe2000000400c */
[----:B---3--:R-:W-:-:S04]  /*1530*/  FADD R14, R7, -R4 ;  /* 0x80000004070e7221 */ /* 0x008fc80000000000 */
[----:B------:R-:W-:Y:S01]  /*1540*/  FFMA.SAT R13, R14, R9, 0.5 ;  /* 0x3f0000000e0d7423 */ /* 0x000fe20000002009 */
[----:B------:R-:W-:-:S03]  /*1550*/  FADD R9, R11, -12583039 ;  /* 0xcb40007f0b097421 */ /* 0x000fc60000000000 */
[----:B------:R-:W-:Y:S01]  /*1560*/  FFMA.RM R13, R13, R12, 12582913 ;  /* 0x4b4000010d0d7423 */ /* 0x000fe2000000400c */
[----:B------:R-:W-:-:S03]  /*1570*/  FFMA R9, R8, 1.4426950216293334961, -R9 ;  /* 0x3fb8aa3b08097823 */ /* 0x000fc60000000809 */
[----:B------:R-:W-:Y:S01]  /*1580*/  FADD R3, R13, -12583039 ;  /* 0xcb40007f0d037421 */ /* 0x000fe20000000000 */
[----:B------:R-:W-:-:S03]  /*1590*/  FFMA R9, R8, 1.925963033500011079e-08, R9 ;  /* 0x32a5706008097823 */ /* 0x000fc60000000009 */
[----:B------:R-:W-:-:S04]  /*15a0*/  FFMA R3, R14, 1.4426950216293334961, -R3 ;  /* 0x3fb8aa3b0e037823 */ /* 0x000fc80000000803 */
[----:B------:R-:W-:Y:S01]  /*15b0*/  FFMA R3, R14, 1.925963033500011079e-08, R3 ;  /* 0x32a570600e037823 */ /* 0x000fe20000000003 */
[----:B------:R-:W0:Y:S08]  /*15c0*/  MUFU.EX2 R9, R9 ;  /* 0x0000000900097308 */ /* 0x000e300000000800 */
[----:B------:R-:W1:Y:S01]  /*15d0*/  MUFU.EX2 R3, R3 ;  /* 0x0000000300037308 */ /* 0x000e620000000800 */
[----:B------:R-:W-:-:S02]  /*15e0*/  SHF.L.U32 R11, R11, 0x17, RZ ;  /* 0x000000170b0b7819 */ /* 0x000fc400000006ff */
[----:B------:R-:W-:-:S03]  /*15f0*/  SHF.L.U32 R13, R13, 0x17, RZ ;  /* 0x000000170d0d7819 */ /* 0x000fc600000006ff */
[----:B0-----:R-:W-:-:S04]  /*1600*/  FFMA R10, R11, R9, R10 ;  /* 0x000000090b0a7223 */ /* 0x001fc8000000000a */
[----:B-1----:R-:W-:-:S07]  /*1610*/  FFMA R10, R13, R3, R10 ;  /* 0x000000030d0a7223 */ /* 0x002fce000000000a */
.L_x_115:
[----:B------:R-:W-:Y:S05]  /*1620*/  BRA.U UP1, `(.L_x_111) ;  /* 0x00000001013c7547 */ /* 0x000fea000b800000 */
[----:B------:R-:W0:Y:S01]  /*1630*/  LDC.64 R2, c[0x0][0x380] ;  /* 0x0000e000ff027b82 */ /* 0x000e220000000a00 */
[----:B------:R-:W-:-:S05]  /*1640*/  IADD3 R5, PT, PT, R5, UR4, RZ ;  /* 0x0000000405057c10 */ /* 0x000fca000fffe0ff */
[----:B0-----:R-:W-:-:S06]  /*1650*/  IMAD.WIDE.U32 R2, R5, 0x4, R2 ;  /* 0x0000000405027825 */ /* 0x001fcc00078e0002 */
[----:B------:R-:W2:Y:S01]  /*1660*/  LDG.E R3, desc[UR8][R2.64] ;  /* 0x0000000802037981 */ /* 0x000ea2000c1e1900 */
[----:B------:R-:W-:Y:S01]  /*1670*/  HFMA2 R6, -RZ, RZ, 0.96630859375, -0.0022525787353515625 ;  /* 0x3bbb989dff067431 */ /* 0x000fe200000001ff */
[----:B------:R-:W-:Y:S01]  /*1680*/  MOV R7, 0x437c0000 ;  /* 0x437c000000077802 */ /* 0x000fe20000000f00 */
[----:B--2---:R-:W-:-:S04]  /*1690*/  FADD R5, R3, -R4 ;  /* 0x8000000403057221 */ /* 0x004fc80000000000 */
[----:B------:R-:W-:-:S04]  /*16a0*/  FFMA.SAT R6, R5, R6, 0.5 ;  /* 0x3f00000005067423 */ /* 0x000fc80000002006 */
[----:B------:R-:W-:-:S04]  /*16b0*/  FFMA.RM R6, R6, R7, 12582913 ;  /* 0x4b40000106067423 */ /* 0x000fc80000004007 */
[----:B------:R-:W-:-:S04]  /*16c0*/  FADD R8, R6, -12583039 ;  /* 0xcb40007f06087421 */ /* 0x000fc80000000000 */
[----:B------:R-:W-:-:S04]  /*16d0*/  FFMA R8, R5, 1.4426950216293334961, -R8 ;  /* 0x3fb8aa3b05087823 */ /* 0x000fc80000000808 */
[----:B------:R-:W-:Y:S01]  /*16e0*/  FFMA R8, R5, 1.925963033500011079e-08, R8 ;  /* 0x32a5706005087823 */ /* 0x000fe20000000008 */
[----:B------:R-:W-:-:S05]  /*16f0*/  SHF.L.U32 R5, R6, 0x17, RZ ;  /* 0x0000001706057819 */ /* 0x000fca00000006ff */
[----:B------:R-:W0:Y:S02]  /*1700*/  MUFU.EX2 R8, R8 ;  /* 0x0000000800087308 */ /* 0x000e240000000800 */
[----:B0-----:R-:W-:-:S07]  /*1710*/  FFMA R10, R5, R8, R10 ;  /* 0x00000008050a7223 */ /* 0x001fce000000000a */
.L_x_111:
[----:B------:R-:W0:Y:S08]  /*1720*/  LDC.64 R2, c[0x0][0x390] ;  /* 0x0000e400ff027b82 */ /* 0x000e300000000a00 */
[----:B------:R-:W1:Y:S01]  /*1730*/  LDC.64 R6, c[0x0][0x388] ;  /* 0x0000e200ff067b82 */ /* 0x000e620000000a00 */
[----:B0-----:R-:W-:-:S05]  /*1740*/  IMAD.WIDE.U32 R2, R0, 0x4, R2 ;  /* 0x0000000400027825 */ /* 0x001fca00078e0002 */
[----:B------:R-:W-:Y:S01]  /*1750*/  STG.E desc[UR8][R2.64], R10 ;  /* 0x0000000a02007986 */ /* 0x000fe2000c101908 */
[----:B-1----:R-:W-:-:S05]  /*1760*/  IMAD.WIDE.U32 R6, R0, 0x4, R6 ;  /* 0x0000000400067825 */ /* 0x002fca00078e0006 */
[----:B------:R-:W-:Y:S01]  /*1770*/  STG.E desc[UR8][R6.64], R4 ;  /* 0x0000000406007986 */ /* 0x000fe2000c101908 */
[----:B------:R-:W-:Y:S05]  /*1780*/  EXIT ;  /* 0x000000000000794d */ /* 0x000fea0003800000 */
.L_x_116:
        /* <DEDUP_REMOVED lines=15> */
.L_x_180:


//--------------------- .text._Z7addBiasPfS_ii    --------------------------
	.section	.text._Z7addBiasPfS_ii,"ax",@progbits
	.align	128
        .global         _Z7addBiasPfS_ii
        .type           _Z7addBiasPfS_ii,@function
        .size           _Z7addBiasPfS_ii,(.L_x_181 - _Z7addBiasPfS_ii)
        .other          _Z7addBiasPfS_ii,@"STO_CUDA_ENTRY STV_DEFAULT"
_Z7addBiasPfS_ii:
.text._Z7addBiasPfS_ii:
        /* <DEDUP_REMOVED lines=13> */
[----:B------:R-:W0:Y:S01]  /*00d0*/  LDC.64 R4, c[0x0][0x388] ;  /* 0x0000e200ff047b82 */ /* 0x000e220000000a00 */
[----:B------:R-:W1:Y:S01]  /*00e0*/  LDCU.64 UR4, c[0x0][0x358] ;  /* 0x00006b00ff0477ac */ /* 0x000e620008000a00 */
[----:B------:R-:W-:-:S06]  /*00f0*/  IMAD R9, R0, UR6, R7 ;  /* 0x0000000600097c24 */ /* 0x000fcc000f8e0207 */
[----:B------:R-:W2:Y:S01]  /*0100*/  LDC.64 R2, c[0x0][0x380] ;  /* 0x0000e000ff027b82 */ /* 0x000ea20000000a00 */
[----:B0-----:R-:W-:-:S06]  /*0110*/  IMAD.WIDE R4, R7, 0x4, R4 ;  /* 0x0000000407047825 */ /* 0x001fcc00078e0204 */
[----:B-1----:R-:W3:Y:S01]  /*0120*/  LDG.E R5, desc[UR4][R4.64] ;  /* 0x0000000404057981 */ /* 0x002ee2000c1e1900 */
[----:B--2---:R-:W-:-:S05]  /*0130*/  IMAD.WIDE R2, R9, 0x4, R2 ;  /* 0x0000000409027825 */ /* 0x004fca00078e0202 */
[----:B------:R-:W3:Y:S02]  /*0140*/  LDG.E R0, desc[UR4][R2.64] ;  /* 0x0000000402007981 */ /* 0x000ee4000c1e1900 */
[----:B---3--:R-:W-:-:S05]  /*0150*/  FADD R7, R0, R5 ;  /* 0x0000000500077221 */ /* 0x008fca0000000000 */
[----:B------:R-:W-:Y:S01]  /*0160*/  STG.E desc[UR4][R2.64], R7 ;  /* 0x0000000702007986 */ /* 0x000fe2000c101904 */
[----:B------:R-:W-:Y:S05]  /*0170*/  EXIT ;  /* 0x000000000000794d */ /* 0x000fea0003800000 */
.L_x_117:
        /* <DEDUP_REMOVED lines=16> */
.L_x_181:


//--------------------- .text._Z20ComputeBiasGradientsPfS_iifS_i --------------------------
	.section	.text._Z20ComputeBiasGradientsPfS_iifS_i,"ax",@progbits
	.align	128
        .global         _Z20ComputeBiasGradientsPfS_iifS_i
        .type           _Z20ComputeBiasGradientsPfS_iifS_i,@function
        .size           _Z20ComputeBiasGradientsPfS_iifS_i,(.L_x_171 - _Z20ComputeBiasGradientsPfS_iifS_i)
        .other          _Z20ComputeBiasGradientsPfS_iifS_i,@"STO_CUDA_ENTRY STV_DEFAULT"
_Z20ComputeBiasGradientsPfS_iifS_i:
.text._Z20ComputeBiasGradientsPfS_iifS_i:
        /* <DEDUP_REMOVED lines=8> */
[----:B------:R-:W-:Y:S01]  /*0080*/  ISETP.NE.AND P0, PT, R10, RZ, PT ;  /* 0x000000ff0a00720c */ /* 0x000fe20003f05270 */
[----:B------:R-:W0:Y:S01]  /*0090*/  LDCU.64 UR8, c[0x0][0x358] ;  /* 0x00006b00ff0877ac */ /* 0x000e220008000a00 */
[----:B------:R-:W-:Y:S11]  /*00a0*/  BSSY.RECONVERGENT B0, `(.L_x_118) ;  /* 0x0000013000007945 */ /* 0x000ff60003800200 */
[----:B------:R-:W-:Y:S05]  /*00b0*/  @P0 BRA `(.L_x_119) ;  /* 0x0000000000440947 */ /* 0x000fea0003800000 */
[----:B------:R-:W0:Y:S01]  /*00c0*/  LDC.64 R2, c[0x0][0x3a0] ;  /* 0x0000e800ff027b82 */ /* 0x000e220000000a00 */
[----:B------:R-:W1:Y:S01]  /*00d0*/  LDCU UR4, c[0x0][0x390] ;  /* 0x00007200ff0477ac */ /* 0x000e620008000800 */
[----:B0-----:R1:W2:Y:S02]  /*00e0*/  LDG.E R0, desc[UR8][R2.64] ;  /* 0x0000000802007981 */ /* 0x0012a4000c1e1900 */
[----:B-1----:R-:W-:-:S04]  /*00f0*/  I2FP.F32.S32 R3, UR4 ;  /* 0x0000000400037c45 */ /* 0x002fc80008201400 */
[----:B------:R-:W0:Y:S02]  /*0100*/  MUFU.RCP R4, R3 ;  /* 0x0000000300047308 */ /* 0x000e240000001000 */
[----:B0-----:R-:W-:-:S04]  /*0110*/  FFMA R5, -R3, R4, 1 ;  /* 0x3f80000003057423 */ /* 0x001fc80000000104 */
[----:B------:R-:W-:Y:S02]  /*0120*/  FFMA R5, R4, R5, R4 ;  /* 0x0000000504057223 */ /* 0x000fe40000000004 */
[----:B--2---:R-:W0:Y:S02]  /*0130*/  FCHK P0, R0, R3 ;  /* 0x0000000300007302 */ /* 0x004e240000000000 */
[----:B------:R-:W-:-:S04]  /*0140*/  FFMA R4, R0, R5, RZ ;  /* 0x0000000500047223 */ /* 0x000fc800000000ff */
[----:B------:R-:W-:-:S04]  /*0150*/  FFMA R6, -R3, R4, R0 ;  /* 0x0000000403067223 */ /* 0x000fc80000000100 */
[----:B------:R-:W-:Y:S01]  /*0160*/  FFMA R5, R5, R6, R4 ;  /* 0x0000000605057223 */ /* 0x000fe20000000004 */
[----:B0-----:R-:W-:Y:S06]  /*0170*/  @!P0 BRA `(.L_x_120) ;  /* 0x00000000000c8947 */ /* 0x001fec0003800000 */
[----:B------:R-:W-:-:S07]  /*0180*/  MOV R2, 0x1a0 ;  /* 0x000001a000027802 */ /* 0x000fce0000000f00 */
[----:B------:R-:W-:Y:S05]  /*0190*/  CALL.REL.NOINC `($__internal_3_$__cuda_sm3x_div_rn_noftz_f32_slowpath) ;  /* 0x0000000800807944 */ /* 0x000fea0003c00000 */
[----:B------:R-:W-:-:S07]  /*01a0*/  MOV R5, R0 ;  /* 0x0000000000057202 */ /* 0x000fce0000000f00 */
.L_x_120:
[----:B------:R-:W0:Y:S02]  /*01b0*/  LDC.64 R2, c[0x0][0x3a0] ;  /* 0x0000e800ff027b82 */ /* 0x000e240000000a00 */
[----:B0-----:R1:W-:Y:S02]  /*01c0*/  STG.E desc[UR8][R2.64], R5 ;  /* 0x0000000502007986 */ /* 0x0013e4000c101908 */
.L_x_119:
[----:B0-----:R-:W-:Y:S05]  /*01d0*/  BSYNC.RECONVERGENT B0 ;  /* 0x0000000000007941 */ /* 0x001fea0003800200 */
.L_x_118:
[----:B------:R-:W0:Y:S01]  /*01e0*/  LDCU UR7, c[0x0][0x390] ;  /* 0x00007200ff0777ac */ /* 0x000e220008000800 */
[----:B------:R-:W-:Y:S01]  /*01f0*/  HFMA2 R11, -RZ, RZ, 0, 0 ;  /* 0x00000000ff0b7431 */ /* 0x000fe200000001ff */
[----:B0-----:R-:W-:-:S09]  /*0200*/  UISETP.GE.AND UP0, UPT, UR7, 0x1, UPT ;  /* 0x000000010700788c */ /* 0x001fd2000bf06270 */
[----:B------:R-:W-:Y:S05]  /*0210*/  BRA.U !UP0, `(.L_x_121) ;  /* 0x0000000908087547 */ /* 0x000fea000b800000 */
[----:B------:R-:W-:Y:S01]  /*0220*/  UISETP.GE.U32.AND UP1, UPT, UR7, 0x10, UPT ;  /* 0x000000100700788c */ /* 0x000fe2000bf26070 */
[----:B------:R-:W-:Y:S01]  /*0230*/  MOV R11, RZ ;  /* 0x000000ff000b7202 */ /* 0x000fe20000000f00 */
[----:B------:R-:W-:Y:S01]  /*0240*/  ULOP3.LUT UR5, UR7, 0xf, URZ, 0xc0, !UPT ;  /* 0x0000000f07057892 */ /* 0x000fe2000f8ec0ff */
[----:B------:R-:W-:-:S03]  /*0250*/  UMOV UR4, URZ ;  /* 0x000000ff00047c82 */ /* 0x000fc60008000000 */
[----:B------:R-:W-:-:S03]  /*0260*/  UISETP.NE.AND UP0, UPT, UR5, URZ, UPT ;  /* 0x000000ff0500728c */ /* 0x000fc6000bf05270 */
[----:B------:R-:W-:Y:S08]  /*0270*/  BRA.U !UP1, `(.L_x_122) ;  /* 0x0000000109e87547 */ /* 0x000ff0000b800000 */
[----:B------:R-:W-:Y:S01]  /*0280*/  ULOP3.LUT UR4, UR7, 0x7ffffff0, URZ, 0xc0, !UPT ;  /* 0x7ffffff007047892 */ /* 0x000fe2000f8ec0ff */
[----:B------:R-:W-:Y:S02]  /*0290*/  MOV R11, RZ ;  /* 0x000000ff000b7202 */ /* 0x000fe40000000f00 */
[----:B------:R-:W-:Y:S01]  /*02a0*/  MOV R0, R10 ;  /* 0x0000000a00007202 */ /* 0x000fe20000000f00 */
[----:B------:R-:W-:-:S12]  /*02b0*/  UIADD3 UR6, UPT, UPT, -UR4, URZ, URZ ;  /* 0x000000ff04067290 */ /* 0x000fd8000fffe1ff */
.L_x_123:
[----:B-1----:R-:W0:Y:S08]  /*02c0*/  LDC.64 R4, c[0x0][0x380] ;  /* 0x0000e000ff047b82 */ /* 0x002e300000000a00 */
[----:B------:R-:W1:Y:S01]  /*02d0*/  LDC R19, c[0x0][0x394] ;  /* 0x0000e500ff137b82 */ /* 0x000e620000000800 */
[----:B0-----:R-:W-:-:S05]  /*02e0*/  IMAD.WIDE R4, R0, 0x4, R4 ;  /* 0x0000000400047825 */ /* 0x001fca00078e0204 */
[----:B------:R-:W2:Y:S01]  /*02f0*/  LDG.E R24, desc[UR8][R4.64] ;  /* 0x0000000804187981 */ /* 0x000ea2000c1e1900 */
[----:B-1----:R-:W-:-:S05]  /*0300*/  IMAD.WIDE R6, R19, 0x4, R4 ;  /* 0x0000000413067825 */ /* 0x002fca00078e0204 */
[----:B------:R0:W3:Y:S01]  /*0310*/  LDG.E R23, desc[UR8][R6.64] ;  /* 0x0000000806177981 */ /* 0x0000e2000c1e1900 */
[----:B------:R-:W-:-:S05]  /*0320*/  IMAD.WIDE R8, R19, 0x4, R6 ;  /* 0x0000000413087825 */ /* 0x000fca00078e0206 */
[----:B------:R1:W4:Y:S01]  /*0330*/  LDG.E R22, desc[UR8][R8.64] ;  /* 0x0000000808167981 */ /* 0x000322000c1e1900 */
[----:B------:R-:W-:-:S05]  /*0340*/  IMAD.WIDE R14, R19, 0x4, R8 ;  /* 0x00000004130e7825 */ /* 0x000fca00078e0208 */
[----:B------:R-:W5:Y:S01]  /*0350*/  LDG.E R21, desc[UR8][R14.64] ;  /* 0x000000080e157981 */ /* 0x000f62000c1e1900 */
[----:B------:R-:W-:-:S05]  /*0360*/  IMAD.WIDE R16, R19, 0x4, R14 ;  /* 0x0000000413107825 */ /* 0x000fca00078e020e */
[----:B------:R-:W5:Y:S01]  /*0370*/  LDG.E R20, desc[UR8][R16.64] ;  /* 0x0000000810147981 */ /* 0x000f62000c1e1900 */
[----:B------:R-:W-:-:S05]  /*0380*/  IMAD.WIDE R2, R19, 0x4, R16 ;  /* 0x0000000413027825 */ /* 0x000fca00078e0210 */
[----:B------:R1:W5:Y:S01]  /*0390*/  LDG.E R18, desc[UR8][R2.64] ;  /* 0x0000000802127981 */ /* 0x000362000c1e1900 */
[----:B------:R-:W-:-:S05]  /*03a0*/  IMAD.WIDE R26, R19, 0x4, R2 ;  /* 0x00000004131a7825 */ /* 0x000fca00078e0202 */
[----:B------:R1:W5:Y:S01]  /*03b0*/  LDG.E R25, desc[UR8][R26.64] ;  /* 0x000000081a197981 */ /* 0x000362000c1e1900 */
[----:B------:R-:W-:-:S05]  /*03c0*/  IMAD.WIDE R12, R19, 0x4, R26 ;  /* 0x00000004130c7825 */ /* 0x000fca00078e021a */
[----:B------:R1:W5:Y:S01]  /*03d0*/  LDG.E R28, desc[UR8][R12.64] ;  /* 0x000000080c1c7981 */ /* 0x000362000c1e1900 */
[----:B0-----:R-:W-:-:S04]  /*03e0*/  IMAD.WIDE R6, R19, 0x4, R12 ;  /* 0x0000000413067825 */ /* 0x001fc800078e020c */
[C---:B-1----:R-:W-:Y:S02]  /*03f0*/  IMAD.WIDE R8, R19.reuse, 0x4, R6 ;  /* 0x0000000413087825 */ /* 0x042fe400078e0206 */
[----:B------:R-:W5:Y:S02]  /*0400*/  LDG.E R6, desc[UR8][R6.64] ;  /* 0x0000000806067981 */ /* 0x000f64000c1e1900 */
[C---:B------:R-:W-:Y:S02]  /*0410*/  IMAD.WIDE R2, R19.reuse, 0x4, R8 ;  /* 0x0000000413027825 */ /* 0x040fe400078e0208 */
[----:B------:R-:W5:Y:S02]  /*0420*/  LDG.E R8, desc[UR8][R8.64] ;  /* 0x0000000808087981 */ /* 0x000f64000c1e1900 */
[C---:B------:R-:W-:Y:S02]  /*0430*/  IMAD.WIDE R4, R19.reuse, 0x4, R2 ;  /* 0x0000000413047825 */ /* 0x040fe400078e0202 */
[----:B------:R-:W5:Y:S02]  /*0440*/  LDG.E R29, desc[UR8][R2.64] ;  /* 0x00000008021d7981 */ /* 0x000f64000c1e1900 */
[----:B------:R-:W-:-:S02]  /*0450*/  IMAD.WIDE R14, R19, 0x4, R4 ;  /* 0x00000004130e7825 */ /* 0x000fc400078e0204 */
[----:B------:R-:W5:Y:S02]  /*0460*/  LDG.E R4, desc[UR8][R4.64] ;  /* 0x0000000804047981 */ /* 0x000f64000c1e1900 */
[C---:B------:R-:W-:Y:S02]  /*0470*/  IMAD.WIDE R16, R19.reuse, 0x4, R14 ;  /* 0x0000000413107825 */ /* 0x040fe400078e020e */
[----:B------:R-:W5:Y:S02]  /*0480*/  LDG.E R14, desc[UR8][R14.64] ;  /* 0x000000080e0e7981 */ /* 0x000f64000c1e1900 */
[C---:B------:R-:W-:Y:S02]  /*0490*/  IMAD.WIDE R26, R19.reuse, 0x4, R16 ;  /* 0x00000004131a7825 */ /* 0x040fe400078e0210 */
[----:B------:R-:W5:Y:S02]  /*04a0*/  LDG.E R16, desc[UR8][R16.64] ;  /* 0x0000000810107981 */ /* 0x000f64000c1e1900 */
[----:B------:R-:W-:-:S02]  /*04b0*/  IMAD.WIDE R12, R19, 0x4, R26 ;  /* 0x00000004130c7825 */ /* 0x000fc400078e021a */
[----:B------:R-:W5:Y:S04]  /*04c0*/  LDG.E R26, desc[UR8][R26.64] ;  /* 0x000000081a1a7981 */ /* 0x000f68000c1e1900 */
[----:B------:R-:W5:Y:S01]  /*04d0*/  LDG.E R12, desc[UR8][R12.64] ;  /* 0x000000080c0c7981 */ /* 0x000f62000c1e1900 */
[----:B------:R-:W-:-:S04]  /*04e0*/  UIADD3 UR6, UPT, UPT, UR6, 0x10, URZ ;  /* 0x0000001006067890 */ /* 0x000fc8000fffe0ff */
[----:B------:R-:W-:Y:S01]  /*04f0*/  UISETP.NE.AND UP1, UPT, UR6, URZ, UPT ;  /* 0x000000ff0600728c */ /* 0x000fe2000bf25270 */
[----:B------:R-:W-:Y:S01]  /*0500*/  LEA R0, R19, R0, 0x4 ;  /* 0x0000000013007211 */ /* 0x000fe200078e20ff */
[----:B--2---:R-:W-:-:S04]  /*0510*/  FADD R24, R24, R11 ;  /* 0x0000000b18187221 */ /* 0x004fc80000000000 */
[----:B---3--:R-:W-:-:S04]  /*0520*/  FADD R23, R24, R23 ;  /* 0x0000001718177221 */ /* 0x008fc80000000000 */
[----:B----4-:R-:W-:-:S04]  /*0530*/  FADD R22, R23, R22 ;  /* 0x0000001617167221 */ /* 0x010fc80000000000 */
[----:B-----5:R-:W-:-:S04]  /*0540*/  FADD R21, R22, R21 ;  /* 0x0000001516157221 */ /* 0x020fc80000000000 */
[----:B------:R-:W-:-:S04]  /*0550*/  FADD R21, R21, R20 ;  /* 0x0000001415157221 */ /* 0x000fc80000000000 */
        /* <DEDUP_REMOVED lines=10> */
[----:B------:R-:W-:Y:S01]  /*0600*/  FADD R11, R29, R12 ;  /* 0x0000000c1d0b7221 */ /* 0x000fe20000000000 */
[----:B------:R-:W-:Y:S06]  /*0610*/  BRA.U UP1, `(.L_x_123) ;  /* 0xfffffffd01287547 */ /* 0x000fec000b83ffff */
.L_x_122:
[----:B------:R-:W-:Y:S05]  /*0620*/  BRA.U !UP0, `(.L_x_121) ;  /* 0x0000000508047547 */ /* 0x000fea000b800000 */
[----:B------:R-:W-:Y:S02]  /*0630*/  UISETP.GE.U32.AND UP0, UPT, UR5, 0x8, UPT ;  /* 0x000000080500788c */ /* 0x000fe4000bf06070 */
[----:B------:R-:W-:-:S04]  /*0640*/  ULOP3.LUT UR6, UR7, 0x7, URZ, 0xc0, !UPT ;  /* 0x0000000707067892 */ /* 0x000fc8000f8ec0ff */
[----:B------:R-:W-:-:S03]  /*0650*/  UISETP.NE.AND UP1, UPT, UR6, URZ, UPT ;  /* 0x000000ff0600728c */ /* 0x000fc6000bf25270 */
[----:B------:R-:W-:Y:S08]  /*0660*/  BRA.U !UP0, `(.L_x_124) ;  /* 0x0000000108707547 */ /* 0x000ff0000b800000 */
[----:B------:R-:W0:Y:S08]  /*0670*/  LDC R19, c[0x0][0x394] ;  /* 0x0000e500ff137b82 */ /* 0x000e300000000800 */
[----:B-1----:R-:W1:Y:S01]  /*0680*/  LDC.64 R2, c[0x0][0x380] ;  /* 0x0000e000ff027b82 */ /* 0x002e620000000a00 */
[----:B0-----:R-:W-:-:S04]  /*0690*/  IMAD R5, R19, UR4, R10 ;  /* 0x0000000413057c24 */ /* 0x001fc8000f8e020a */
[----:B-1----:R-:W-:-:S04]  /*06a0*/  IMAD.WIDE R2, R5, 0x4, R2 ;  /* 0x0000000405027825 */ /* 0x002fc800078e0202 */
[C---:B------:R-:W-:Y:S02]  /*06b0*/  IMAD.WIDE R4, R19.reuse, 0x4, R2 ;  /* 0x0000000413047825 */ /* 0x040fe400078e0202 */
[----:B------:R-:W2:Y:S02]  /*06c0*/  LDG.E R2, desc[UR8][R2.64] ;  /* 0x0000000802027981 */ /* 0x000ea4000c1e1900 */
[C---:B------:R-:W-:Y:S02]  /*06d0*/  IMAD.WIDE R6, R19.reuse, 0x4, R4 ;  /* 0x0000000413067825 */ /* 0x040fe400078e0204 */
[----:B------:R-:W3:Y:S02]  /*06e0*/  LDG.E R5, desc[UR8][R4.64] ;  /* 0x0000000804057981 */ /* 0x000ee4000c1e1900 */
[C---:B------:R-:W-:Y:S02]  /*06f0*/  IMAD.WIDE R8, R19.reuse, 0x4, R6 ;  /* 0x0000000413087825 */ /* 0x040fe400078e0206 */
[----:B------:R-:W4:Y:S02]  /*0700*/  LDG.E R7, desc[UR8][R6.64] ;  /* 0x0000000806077981 */ /* 0x000f24000c1e1900 */
        /* <DEDUP_REMOVED lines=9> */
[----:B------:R-:W-:Y:S01]  /*07a0*/  UIADD3 UR4, UPT, UPT, UR4, 0x8, URZ ;  /* 0x0000000804047890 */ /* 0x000fe2000fffe0ff */
[----:B--2---:R-:W-:-:S04]  /*07b0*/  FADD R2, R11, R2 ;  /* 0x000000020b027221 */ /* 0x004fc80000000000 */
[----:B---3--:R-:W-:-:S04]  /*07c0*/  FADD R2, R2, R5 ;  /* 0x0000000502027221 */ /* 0x008fc80000000000 */
[----:B----4-:R-:W-:-:S04]  /*07d0*/  FADD R2, R2, R7 ;  /* 0x0000000702027221 */ /* 0x010fc80000000000 */
[----:B-----5:R-:W-:-:S04]  /*07e0*/  FADD R2, R2, R9 ;  /* 0x0000000902027221 */ /* 0x020fc80000000000 */
[----:B------:R-:W-:-:S04]  /*07f0*/  FADD R2, R2, R13 ;  /* 0x0000000d02027221 */ /* 0x000fc80000000000 */
[----:B------:R-:W-:-:S04]  /*0800*/  FADD R2, R2, R15 ;  /* 0x0000000f02027221 */ /* 0x000fc80000000000 */
[----:B------:R-:W-:-:S04]  /*0810*/  FADD R2, R2, R17 ;  /* 0x0000001102027221 */ /* 0x000fc80000000000 */
[----:B------:R-:W-:-:S07]  /*0820*/  FADD R11, R2, R19 ;  /* 0x00000013020b7221 */ /* 0x000fce0000000000 */
.L_x_124:
        /* <DEDUP_REMOVED lines=13> */
[----:B------:R-:W-:Y:S02]  /*0900*/  IMAD.WIDE R8, R9, 0x4, R6 ;  /* 0x0000000409087825 */ /* 0x000fe400078e0206 */
[----:B------:R-:W4:Y:S04]  /*0910*/  LDG.E R6, desc[UR8][R6.64] ;  /* 0x0000000806067981 */ /* 0x000f28000c1e1900 */
[----:B------:R-:W5:Y:S01]  /*0920*/  LDG.E R8, desc[UR8][R8.64] ;  /* 0x0000000808087981 */ /* 0x000f62000c1e1900 */
[----:B------:R-:W-:Y:S01]  /*0930*/  UIADD3 UR4, UPT, UPT, UR4, 0x4, URZ ;  /* 0x0000000404047890 */ /* 0x000fe2000fffe0ff */
[----:B--2---:R-:W-:-:S04]  /*0940*/  FADD R11, R11, R2 ;  /* 0x000000020b0b7221 */ /* 0x004fc80000000000 */
[----:B---3--:R-:W-:-:S04]  /*0950*/  FADD R11, R11, R4 ;  /* 0x000000040b0b7221 */ /* 0x008fc80000000000 */
[----:B----4-:R-:W-:-:S04]  /*0960*/  FADD R11, R11, R6 ;  /* 0x000000060b0b7221 */ /* 0x010fc80000000000 */
[----:B-----5:R-:W-:-:S07]  /*0970*/  FADD R11, R11, R8 ;  /* 0x000000080b0b7221 */ /* 0x020fce0000000000 */
.L_x_125:
[----:B------:R-:W-:Y:S05]  /*0980*/  BRA.U !UP1, `(.L_x_121) ;  /* 0x00000001092c7547 */ /* 0x000fea000b800000 */
[----:B------:R-:W0:Y:S01]  /*0990*/  LDC R0, c[0x0][0x394] ;  /* 0x0000e500ff007b82 */ /* 0x000e220000000800 */
[----:B------:R-:W-:-:S07]  /*09a0*/  UIADD3 UR5, UPT, UPT, -UR5, URZ, URZ ;  /* 0x000000ff05057290 */ /* 0x000fce000fffe1ff */
[----:B-1----:R-:W1:Y:S01]  /*09b0*/  LDC.64 R4, c[0x0][0x380] ;  /* 0x0000e000ff047b82 */ /* 0x002e620000000a00 */
[----:B0-----:R-:W-:-:S07]  /*09c0*/  IMAD R7, R0, UR4, R10 ;  /* 0x0000000400077c24 */ /* 0x001fce000f8e020a */
.L_x_126:
[----:B-1----:R-:W-:-:S06]  /*09d0*/  IMAD.WIDE R2, R7, 0x4, R4 ;  /* 0x0000000407027825 */ /* 0x002fcc00078e0204 */
[----:B------:R-:W2:Y:S01]  /*09e0*/  LDG.E R2, desc[UR8][R2.64] ;  /* 0x0000000802027981 */ /* 0x000ea2000c1e1900 */
[----:B------:R-:W-:Y:S01]  /*09f0*/  UIADD3 UR5, UPT, UPT, UR5, 0x1, URZ ;  /* 0x0000000105057890 */ /* 0x000fe2000fffe0ff */
[----:B------:R-:W-:-:S03]  /*0a00*/  IADD3 R7, PT, PT, R7, R0, RZ ;  /* 0x0000000007077210 */ /* 0x000fc60007ffe0ff */
[----:B------:R-:W-:Y:S01]  /*0a10*/  UISETP.NE.AND UP0, UPT, UR5, URZ, UPT ;  /* 0x000000ff0500728c */ /* 0x000fe2000bf05270 */
[----:B--2---:R-:W-:-:S08]  /*0a20*/  FADD R11, R2, R11 ;  /* 0x0000000b020b7221 */ /* 0x004fd00000000000 */
[----:B------:R-:W-:Y:S05]  /*0a30*/  BRA.U UP0, `(.L_x_126) ;  /* 0xfffffffd00e47547 */ /* 0x000fea000b83ffff */
.L_x_121:
[----:B------:R-:W-:Y:S01]  /*0a40*/  I2FP.F32.S32 R4, UR7 ;  /* 0x0000000700047c45 */ /* 0x000fe20008201400 */
[----:B------:R-:W-:Y:S03]  /*0a50*/  BSSY.RECONVERGENT B0, `(.L_x_127) ;  /* 0x000000d000007945 */ /* 0x000fe60003800200 */
[----:B-1----:R-:W0:Y:S08]  /*0a60*/  MUFU.RCP R3, R4 ;  /* 0x0000000400037308 */ /* 0x002e300000001000 */
        /* <DEDUP_REMOVED lines=8> */
[----:B------:R-:W-:Y:S02]  /*0af0*/  MOV R3, R4 ;  /* 0x0000000400037202 */ /* 0x000fe40000000f00 */
[----:B------:R-:W-:-:S07]  /*0b00*/  MOV R2, 0xb20 ;  /* 0x00000b2000027802 */ /* 0x000fce0000000f00 */
[----:B------:R-:W-:Y:S05]  /*0b10*/  CALL.REL.NOINC `($__internal_3_$__cuda_sm3x_div_rn_noftz_f32_slowpath) ;  /* 0x0000000000207944 */ /* 0x000fea0003c00000 */
.L_x_128:
[----:B------:R-:W-:Y:S05]  /*0b20*/  BSYNC.RECONVERGENT B0 ;  /* 0x0000000000007941 */ /* 0x000fea0003800200 */
.L_x_127:
[----:B------:R-:W0:Y:S01]  /*0b30*/  LDC.64 R2, c[0x0][0x388] ;  /* 0x0000e200ff027b82 */ /* 0x000e220000000a00 */
[----:B------:R-:W1:Y:S02]  /*0b40*/  LDCU UR4, c[0x0][0x398] ;  /* 0x00007300ff0477ac */ /* 0x000e640008000800 */
[----:B-1----:R-:W-:Y:S01]  /*0b50*/  FMNMX R0, R0, -UR4, !PT ;  /* 0x8000000400007c09 */ /* 0x002fe2000f800000 */
[----:B0-----:R-:W-:-:S03]  /*0b60*/  IMAD.WIDE R10, R10, 0x4, R2 ;  /* 0x000000040a0a7825 */ /* 0x001fc600078e0202 */
[----:B------:R-:W-:-:S05]  /*0b70*/  FMNMX R3, R0, UR4, PT ;  /* 0x0000000400037c09 */ /* 0x000fca000b800000 */
[----:B------:R-:W-:Y:S01]  /*0b80*/  STG.E desc[UR8][R10.64], R3 ;  /* 0x000000030a007986 */ /* 0x000fe2000c101908 */
[----:B------:R-:W-:Y:S05]  /*0b90*/  EXIT ;  /* 0x000000000000794d */ /* 0x000fea0003800000 */
        .weak           $__internal_3_$__cuda_sm3x_div_rn_noftz_f32_slowpath
        .type           $__internal_3_$__cuda_sm3x_div_rn_noftz_f32_slowpath,@function
        .size           $__internal_3_$__cuda_sm3x_div_rn_noftz_f32_slowpath,(.L_x_171 - $__internal_3_$__cuda_sm3x_div_rn_noftz_f32_slowpath)
$__internal_3_$__cuda_sm3x_div_rn_noftz_f32_slowpath:
[----:B------:R-:W-:Y:S01]  /*0ba0*/  SHF.R.U32.HI R5, RZ, 0x17, R3 ;  /* 0x00000017ff057819 */ /* 0x000fe20000011603 */
[----:B------:R-:W-:Y:S01]  /*0bb0*/  BSSY.RECONVERGENT B1, `(.L_x_129) ;  /* 0x0000062000017945 */ /* 0x000fe20003800200 */
[----:B------:R-:W-:Y:S02]  /*0bc0*/  SHF.R.U32.HI R4, RZ, 0x17, R0 ;  /* 0x00000017ff047819 */ /* 0x000fe40000011600 */
[----:B------:R-:W-:Y:S02]  /*0bd0*/  LOP3.LUT R12, R5, 0xff, RZ, 0xc0, !PT ;  /* 0x000000ff050c7812 */ /* 0x000fe400078ec0ff */
[----:B------:R-:W-:Y:S02]  /*0be0*/  LOP3.LUT R8, R4, 0xff, RZ, 0xc0, !PT ;  /* 0x000000ff04087812 */ /* 0x000fe400078ec0ff */
[----:B------:R-:W-:Y:S02]  /*0bf0*/  IADD3 R6, PT, PT, R12, -0x1, RZ ;  /* 0xffffffff0c067810 */ /* 0x000fe40007ffe0ff */
[----:B------:R-:W-:-:S02]  /*0c00*/  IADD3 R5, PT, PT, R8, -0x1, RZ ;  /* 0xffffffff08057810 */ /* 0x000fc40007ffe0ff */
        /* <DEDUP_REMOVED lines=27> */
.L_x_130:
[----:B------:R-:W-:Y:S01]  /*0dc0*/  LEA R6, R12, 0xc0800000, 0x17 ;  /* 0xc08000000c067811 */ /* 0x000fe200078eb8ff */
[----:B------:R-:W-:Y:S03]  /*0dd0*/  BSSY.RECONVERGENT B2, `(.L_x_135) ;  /* 0x0000036000027945 */ /* 0x000fe60003800200 */
[----:B------:R-:W-:Y:S02]  /*0de0*/  IADD3 R6, PT, PT, -R6, R3, RZ ;  /* 0x0000000306067210 */ /* 0x000fe40007ffe1ff */
[----:B------:R-:W-:Y:S02]  /*0df0*/  IADD3 R3, PT, PT, R8, -0x7f, RZ ;  /* 0xffffff8108037810 */ /* 0x000fe40007ffe0ff */
[----:B------:R-:W0:Y:S01]  /*0e00*/  MUFU.RCP R5, R6 ;  /* 0x0000000600057308 */ /* 0x000e220000001000 */
[----:B------:R-:W-:Y:S02]  /*0e10*/  FADD.FTZ R7, -R6, -RZ ;  /* 0x800000ff06077221 */ /* 0x000fe40000010100 */
[----:B------:R-:W-:-:S02]  /*0e20*/  IMAD R0, R3, -0x800000, R0 ;  /* 0xff80000003007824 */ /* 0x000fc400078e0200 */
[----:B0-----:R-:W-:-:S04]  /*0e30*/  FFMA R8, R5, R7, 1 ;  /* 0x3f80000005087423 */ /* 0x001fc80000000007 */
[----:B------:R-:W-:-:S04]  /*0e40*/  FFMA R14, R5, R8, R5 ;  /* 0x00000008050e7223 */ /* 0x000fc80000000005 */
[----:B------:R-:W-:-:S04]  /*0e50*/  FFMA R5, R0, R14, RZ ;  /* 0x0000000e00057223 */ /* 0x000fc800000000ff */
[----:B------:R-:W-:-:S04]  /*0e60*/  FFMA R8, R7, R5, R0 ;  /* 0x0000000507087223 */ /* 0x000fc80000000000 */
[----:B------:R-:W-:Y:S01]  /*0e70*/  FFMA R9, R14, R8, R5 ;  /* 0x000000080e097223 */ /* 0x000fe20000000005 */
[----:B------:R-:W-:-:S03]  /*0e80*/  IADD3 R5, PT, PT, R3, 0x7f, -R12 ;  /* 0x0000007f03057810 */ /* 0x000fc60007ffe80c */
[----:B------:R-:W-:Y:S01]  /*0e90*/  FFMA R8, R7, R9, R0 ;  /* 0x0000000907087223 */ /* 0x000fe20000000000 */
[----:B------:R-:W-:-:S03]  /*0ea0*/  IADD3 R5, PT, PT, R5, R4, RZ ;  /* 0x0000000405057210 */ /* 0x000fc60007ffe0ff */
        /* <DEDUP_REMOVED lines=15> */
[C---:B------:R-:W-:Y:S01]  /*0fa0*/  IADD3 R6, PT, PT, R7.reuse, 0x20, RZ ;  /* 0x0000002007067810 */ /* 0x040fe20007ffe0ff */
[CCC-:B------:R-:W-:Y:S01]  /*0fb0*/  FFMA.RM R4, R14.reuse, R8.reuse, R9.reuse ;  /* 0x000000080e047223 */ /* 0x1c0fe20000004009 */
        /* <DEDUP_REMOVED lines=19> */
.L_x_137:
[----:B------:R-:W-:-:S04]  /*10f0*/  LOP3.LUT R0, R0, 0x80000000, RZ, 0xc0, !PT ;  /* 0x8000000000007812 */ /* 0x000fc800078ec0ff */
[----:B------:R-:W-:Y:S01]  /*1100*/  LOP3.LUT R0, R0, 0x7f800000, RZ, 0xfc, !PT ;  /* 0x7f80000000007812 */ /* 0x000fe200078efcff */
[----:B------:R-:W-:Y:S06]  /*1110*/  BRA `(.L_x_138) ;  /* 0x0000000000047947 */ /* 0x000fec0003800000 */
.L_x_136:
[----:B------:R-:W-:-:S07]  /*1120*/  LEA R0, R5, R0, 0x17 ;  /* 0x0000000005007211 */ /* 0x000fce00078eb8ff */
.L_x_138:
[----:B------:R-:W-:Y:S05]  /*1130*/  BSYNC.RECONVERGENT B2 ;  /* 0x0000000000027941 */ /* 0x000fea0003800200 */
.L_x_135:
[----:B------:R-:W-:Y:S05]  /*1140*/  BRA `(.L_x_139) ;  /* 0x0000000000207947 */ /* 0x000fea0003800000 */
.L_x_134:
[----:B------:R-:W-:-:S04]  /*1150*/  LOP3.LUT R0, R3, 0x80000000, R0, 0x48, !PT ;  /* 0x8000000003007812 */ /* 0x000fc800078e4800 */
[----:B------:R-:W-:Y:S01]  /*1160*/  LOP3.LUT R0, R0, 0x7f800000, RZ, 0xfc, !PT ;  /* 0x7f80000000007812 */ /* 0x000fe200078efcff */
[----:B------:R-:W-:Y:S06]  /*1170*/  BRA `(.L_x_139) ;  /* 0x0000000000147947 */ /* 0x000fec0003800000 */
.L_x_133:
[----:B------:R-:W-:Y:S01]  /*1180*/  LOP3.LUT R0, R3, 0x80000000, R0, 0x48, !PT ;  /* 0x8000000003007812 */ /* 0x000fe200078e4800 */
[----:B------:R-:W-:Y:S06]  /*1190*/  BRA `(.L_x_139) ;  /* 0x00000000000c7947 */ /* 0x000fec0003800000 */
.L_x_132:
[----:B------:R-:W0:Y:S01]  /*11a0*/  MUFU.RSQ R0, -QNAN ;  /* 0xffc0000000007908 */ /* 0x000e220000001400 */
[----:B------:R-:W-:Y:S05]  /*11b0*/  BRA `(.L_x_139) ;  /* 0x0000000000047947 */ /* 0x000fea0003800000 */
.L_x_131:
[----:B------:R-:W-:-:S07]  /*11c0*/  FADD.FTZ R0, R0, R3 ;  /* 0x0000000300007221 */ /* 0x000fce0000010000 */
.L_x_139:
[----:B------:R-:W-:Y:S05]  /*11d0*/  BSYNC.RECONVERGENT B1 ;  /* 0x0000000000017941 */ /* 0x000fea0003800200 */
.L_x_129:
[----:B------:R-:W-:-:S04]  /*11e0*/  HFMA2 R3, -RZ, RZ, 0, 0 ;  /* 0x00000000ff037431 */ /* 0x000fc800000001ff */
[----:B0-----:R-:W-:Y:S05]  /*11f0*/  RET.REL.NODEC R2 `(_Z20ComputeBiasGradientsPfS_iifS_i) ;  /* 0xffffffec02807950 */ /* 0x001fea0003c3ffff */
.L_x_140:
        /* <DEDUP_REMOVED lines=16> */
.L_x_171:


//--------------------- .text._Z23ComputeWeightsGradientsPKfS0_Pfiiif --------------------------
	.section	.text._Z23ComputeWeightsGradientsPKfS0_Pfiiif,"ax",@progbits
	.align	128
        .global         _Z23ComputeWeightsGradientsPKfS0_Pfiiif
        .type           _Z23ComputeWeightsGradientsPKfS0_Pfiiif,@function
        .size           _Z23ComputeWeightsGradientsPKfS0_Pfiiif,(.L_x_172 - _Z23ComputeWeightsGradientsPKfS0_Pfiiif)
        .other          _Z23ComputeWeightsGradientsPKfS0_Pfiiif,@"STO_CUDA_ENTRY STV_DEFAULT"
_Z23ComputeWeightsGradientsPKfS0_Pfiiif:
.text._Z23ComputeWeightsGradientsPKfS0_Pfiiif:
[----:B------:R-:W-:Y:S01]  /*0000*/  LDC R1, c[0x0][0x37c] ;  /* 0x0000df00ff017b82 */ /* 0x000fe20000000800 */
[----:B------:R-:W0:Y:S07]  /*0010*/  S2R R6, SR_TID.X ;  /* 0x0000000000067919 */ /* 0x000e2e0000002100 */
[----:B------:R-:W1:Y:S01]  /*0020*/  LDC R5, c[0x0][0x364] ;  /* 0x0000d900ff057b82 */ /* 0x000e620000000800 */
[----:B------:R-:W1:Y:S07]  /*0030*/  S2R R4, SR_TID.Y ;  /* 0x0000000000047919 */ /* 0x000e6e0000002200 */
[----:B------:R-:W0:Y:S08]  /*0040*/  S2UR UR5, SR_CTAID.X ;  /* 0x00000000000579c3 */ /* 0x000e300000002500 */
[----:B------:R-:W0:Y:S08]  /*0050*/  LDC R3, c[0x0][0x360] ;  /* 0x0000d800ff037b82 */ /* 0x000e300000000800 */
[----:B------:R-:W1:Y:S08]  /*0060*/  S2UR UR4, SR_CTAID.Y ;  /* 0x00000000000479c3 */ /* 0x000e700000002600 */
[----:B------:R-:W2:Y:S08]  /*0070*/  LDC R0, c[0x0][0x3a0] ;  /* 0x0000e800ff007b82 */ /* 0x000eb00000000800 */
[----:B------:R-:W3:Y:S01]  /*0080*/  LDC R2, c[0x0][0x39c] ;  /* 0x0000e700ff027b82 */ /* 0x000ee20000000800 */
[----:B0-----:R-:W-:-:S02]  /*0090*/  IMAD R3, R3, UR5, R6 ;  /* 0x0000000503037c24 */ /* 0x001fc4000f8e0206 */
[----:B-1----:R-:W-:-:S03]  /*00a0*/  IMAD R5, R5, UR4, R4 ;  /* 0x0000000405057c24 */ /* 0x002fc6000f8e0204 */
[----:B--2---:R-:W-:-:S04]  /*00b0*/  ISETP.GE.AND P0, PT, R3, R0, PT ;  /* 0x000000000300720c */ /* 0x004fc80003f06270 */
[----:B---3--:R-:W-:-:S13]  /*00c0*/  ISETP.GE.OR P0, PT, R5, R2, P0 ;  /* 0x000000020500720c */ /* 0x008fda0000706670 */
[----:B------:R-:W-:Y:S05]  /*00d0*/  @P0 EXIT ;  /* 0x000000000000094d */ /* 0x000fea0003800000 */
[----:B------:R-:W0:Y:S01]  /*00e0*/  LDC R4, c[0x0][0x398] ;  /* 0x0000e600ff047b82 */ /* 0x000e220000000800 */
[----:B------:R-:W1:Y:S01]  /*00f0*/  LDCU.64 UR4, c[0x0][0x358] ;  /* 0x00006b00ff0477ac */ /* 0x000e620008000a00 */
[----:B------:R-:W-:Y:S01]  /*0100*/  HFMA2 R29, -RZ, RZ, 0, 0 ;  /* 0x00000000ff1d7431 */ /* 0x000fe200000001ff */
[----:B0-----:R-:W-:-:S13]  /*0110*/  ISETP.GE.AND P0, PT, R4, 0x1, PT ;  /* 0x000000010400780c */ /* 0x001fda0003f06270 */
[----:B-1----:R-:W-:Y:S05]  /*0120*/  @!P0 BRA `(.L_x_141) ;  /* 0x0000000400d08947 */ /* 0x002fea0003800000 */
[C---:B------:R-:W-:Y:S01]  /*0130*/  ISETP.GE.U32.AND P0, PT, R4.reuse, 0x8, PT ;  /* 0x000000080400780c */ /* 0x040fe20003f06070 */
[----:B------:R-:W-:Y:S01]  /*0140*/  IMAD.MOV.U32 R8, RZ, RZ, RZ ;  /* 0x000000ffff087224 */ /* 0x000fe200078e00ff */
[----:B------:R-:W-:Y:S02]  /*0150*/  LOP3.LUT R6, R4, 0x7, RZ, 0xc0, !PT ;  /* 0x0000000704067812 */ /* 0x000fe400078ec0ff */
[----:B------:R-:W-:Y:S02]  /*0160*/  MOV R29, RZ ;  /* 0x000000ff001d7202 */ /* 0x000fe40000000f00 */
[----:B------:R-:W-:-:S07]  /*0170*/  ISETP.NE.AND P1, PT, R6, RZ, PT ;  /* 0x000000ff0600720c */ /* 0x000fce0003f25270 */
[----:B------:R-:W-:Y:S06]  /*0180*/  @!P0 BRA `(.L_x_142) ;  /* 0x0000000000d08947 */ /* 0x000fec0003800000 */
[----:B------:R-:W-:Y:S01]  /*0190*/  LOP3.LUT R8, R4, 0x7ffffff8, RZ, 0xc0, !PT ;  /* 0x7ffffff804087812 */ /* 0x000fe200078ec0ff */
[----:B------:R-:W-:Y:S01]  /*01a0*/  IMAD.MOV.U32 R9, RZ, RZ, R5 ;  /* 0x000000ffff097224 */ /* 0x000fe200078e0005 */
[----:B------:R-:W-:Y:S02]  /*01b0*/  MOV R29, RZ ;  /* 0x000000ff001d7202 */ /* 0x000fe40000000f00 */
[----:B------:R-:W-:Y:S01]  /*01c0*/  MOV R7, R3 ;  /* 0x0000000300077202 */ /* 0x000fe20000000f00 */
[----:B------:R-:W-:-:S07]  /*01d0*/  IMAD.MOV R10, RZ, RZ, -R8 ;  /* 0x000000ffff0a7224 */ /* 0x000fce00078e0a08 */
.L_x_143:
[----:B------:R-:W0:Y:S08]  /*01e0*/  LDC.64 R14, c[0x0][0x380] ;  /* 0x0000e000ff0e7b82 */ /* 0x000e300000000a00 */
[----:B------:R-:W1:Y:S01]  /*01f0*/  LDC.64 R26, c[0x0][0x388] ;  /* 0x0000e200ff1a7b82 */ /* 0x000e620000000a00 */
[----:B0-----:R-:W-:-:S05]  /*0200*/  IMAD.WIDE R14, R9, 0x4, R14 ;  /* 0x00000004090e7825 */ /* 0x001fca00078e020e */
[----:B------:R0:W2:Y:S01]  /*0210*/  LDG.E.CONSTANT R22, desc[UR4][R14.64] ;  /* 0x000000040e167981 */ /* 0x0000a2000c1e9900 */
[----:B-1----:R-:W-:-:S05]  /*0220*/  IMAD.WIDE R26, R7, 0x4, R26 ;  /* 0x00000004071a7825 */ /* 0x002fca00078e021a */
[----:B------:R-:W2:Y:S01]  /*0230*/  LDG.E.CONSTANT R11, desc[UR4][R26.64] ;  /* 0x000000041a0b7981 */ /* 0x000ea2000c1e9900 */
[----:B0-----:R-:W-:-:S04]  /*0240*/  IMAD.WIDE R14, R2, 0x4, R14 ;  /* 0x00000004020e7825 */ /* 0x001fc800078e020e */
[----:B------:R-:W-:Y:S01]  /*0250*/  IMAD.WIDE R20, R0, 0x4, R26 ;  /* 0x0000000400147825 */ /* 0x000fe200078e021a */
[----:B------:R-:W3:Y:S03]  /*0260*/  LDG.E.CONSTANT R28, desc[UR4][R14.64] ;  /* 0x000000040e1c7981 */ /* 0x000ee6000c1e9900 */
[----:B------:R-:W-:Y:S01]  /*0270*/  IMAD.WIDE R24, R2, 0x4, R14 ;  /* 0x0000000402187825 */ /* 0x000fe200078e020e */
[----:B------:R-:W3:Y:S03]  /*0280*/  LDG.E.CONSTANT R27, desc[UR4][R20.64] ;  /* 0x00000004141b7981 */ /* 0x000ee6000c1e9900 */
[----:B------:R-:W-:-:S04]  /*0290*/  IMAD.WIDE R12, R0, 0x4, R20 ;  /* 0x00000004000c7825 */ /* 0x000fc800078e0214 */
[C---:B------:R-:W-:Y:S01]  /*02a0*/  IMAD.WIDE R16, R2.reuse, 0x4, R24 ;  /* 0x0000000402107825 */ /* 0x040fe200078e0218 */
[----:B------:R-:W4:Y:S04]  /*02b0*/  LDG.E.CONSTANT R26, desc[UR4][R12.64] ;  /* 0x000000040c1a7981 */ /* 0x000f28000c1e9900 */
[----:B------:R0:W5:Y:S01]  /*02c0*/  LDG.E.CONSTANT R23, desc[UR4][R16.64] ;  /* 0x0000000410177981 */ /* 0x000162000c1e9900 */
[----:B------:R-:W-:-:S03]  /*02d0*/  IMAD.WIDE R18, R2, 0x4, R16 ;  /* 0x0000000402127825 */ /* 0x000fc600078e0210 */
[----:B------:R-:W4:Y:S01]  /*02e0*/  LDG.E.CONSTANT R25, desc[UR4][R24.64] ;  /* 0x0000000418197981 */ /* 0x000f22000c1e9900 */
[----:B0-----:R-:W-:-:S03]  /*02f0*/  IMAD.WIDE R16, R0, 0x4, R12 ;  /* 0x0000000400107825 */ /* 0x001fc600078e020c */
[----:B------:R0:W5:Y:S01]  /*0300*/  LDG.E.CONSTANT R21, desc[UR4][R18.64] ;  /* 0x0000000412157981 */ /* 0x000162000c1e9900 */
[----:B------:R-:W-:-:S03]  /*0310*/  IMAD.WIDE R14, R2, 0x4, R18 ;  /* 0x00000004020e7825 */ /* 0x000fc600078e0212 */
[----:B------:R1:W5:Y:S04]  /*0320*/  LDG.E.CONSTANT R24, desc[UR4][R16.64] ;  /* 0x0000000410187981 */ /* 0x000368000c1e9900 */
[----:B------:R1:W5:Y:S01]  /*0330*/  LDG.E.CONSTANT R13, desc[UR4][R14.64] ;  /* 0x000000040e0d7981 */ /* 0x000362000c1e9900 */
[----:B0-----:R-:W-:-:S04]  /*0340*/  IMAD.WIDE R18, R0, 0x4, R16 ;  /* 0x0000000400127825 */ /* 0x001fc800078e0210 */
[----:B-1----:R-:W-:-:S04]  /*0350*/  IMAD.WIDE R16, R0, 0x4, R18 ;  /* 0x0000000400107825 */ /* 0x002fc800078e0212 */
[C---:B------:R-:W-:Y:S01]  /*0360*/  IMAD.WIDE R14, R2.reuse, 0x4, R14 ;  /* 0x00000004020e7825 */ /* 0x040fe200078e020e */
[----:B------:R-:W5:Y:S04]  /*0370*/  LDG.E.CONSTANT R20, desc[UR4][R16.64] ;  /* 0x0000000410147981 */ /* 0x000f68000c1e9900 */
[----:B------:R0:W5:Y:S02]  /*0380*/  LDG.E.CONSTANT R12, desc[UR4][R14.64] ;  /* 0x000000040e0c7981 */ /* 0x000164000c1e9900 */
[----:B0-----:R-:W-:-:S04]  /*0390*/  IMAD.WIDE R14, R2, 0x4, R14 ;  /* 0x00000004020e7825 */ /* 0x001fc800078e020e */
[----:B--2---:R-:W-:Y:S02]  /*03a0*/  FFMA R11, R22, R11, R29 ;  /* 0x0000000b160b7223 */ /* 0x004fe4000000001d */
[----:B------:R0:W2:Y:S04]  /*03b0*/  LDG.E.CONSTANT R22, desc[UR4][R18.64] ;  /* 0x0000000412167981 */ /* 0x0000a8000c1e9900 */
[----:B------:R-:W2:Y:S01]  /*03c0*/  LDG.E.CONSTANT R29, desc[UR4][R14.64] ;  /* 0x000000040e1d7981 */ /* 0x000ea2000c1e9900 */
[----:B0-----:R-:W-:-:S05]  /*03d0*/  IMAD.WIDE R18, R0, 0x4, R16 ;  /* 0x0000000400127825 */ /* 0x001fca00078e0210 */
[----:B------:R0:W2:Y:S02]  /*03e0*/  LDG.E.CONSTANT R17, desc[UR4][R18.64] ;  /* 0x0000000412117981 */ /* 0x0000a4000c1e9900 */
[----:B0-----:R-:W-:-:S06]  /*03f0*/  IMAD.WIDE R18, R0, 0x4, R18 ;  /* 0x0000000400127825 */ /* 0x001fcc00078e0212 */
[----:B------:R-:W2:Y:S01]  /*0400*/  LDG.E.CONSTANT R18, desc[UR4][R18.64] ;  /* 0x0000000412127981 */ /* 0x000ea2000c1e9900 */
[----:B---3--:R-:W-:Y:S01]  /*0410*/  FFMA R28, R28, R27, R11 ;  /* 0x0000001b1c1c7223 */ /* 0x008fe2000000000b */
[----:B------:R-:W-:-:S03]  /*0420*/  IADD3 R10, PT, PT, R10, 0x8, RZ ;  /* 0x000000080a0a7810 */ /* 0x000fc60007ffe0ff */
[----:B----4-:R-:W-:Y:S01]  /*0430*/  FFMA R26, R25, R26, R28 ;  /* 0x0000001a191a7223 */ /* 0x010fe2000000001c */
[----:B------:R-:W-:-:S03]  /*0440*/  ISETP.NE.AND P0, PT, R10, RZ, PT ;  /* 0x000000ff0a00720c */ /* 0x000fc60003f05270 */
[----:B-----5:R-:W-:Y:S01]  /*0450*/  FFMA R24, R23, R24, R26 ;  /* 0x0000001817187223 */ /* 0x020fe2000000001a */
[----:B------:R-:W-:Y:S01]  /*0460*/  LEA R9, R2, R9, 0x3 ;  /* 0x0000000902097211 */ /* 0x000fe200078e18ff */
[----:B------:R-:W-:Y:S02]  /*0470*/  IMAD R7, R0, 0x8, R7 ;  /* 0x0000000800077824 */ /* 0x000fe400078e0207 */
[----:B--2---:R-:W-:-:S04]  /*0480*/  FFMA R22, R21, R22, R24 ;  /* 0x0000001615167223 */ /* 0x004fc80000000018 */
[----:B------:R-:W-:-:S04]  /*0490*/  FFMA R13, R13, R20, R22 ;  /* 0x000000140d0d7223 */ /* 0x000fc80000000016 */
[----:B------:R-:W-:-:S04]  /*04a0*/  FFMA R12, R12, R17, R13 ;  /* 0x000000110c0c7223 */ /* 0x000fc8000000000d */
[----:B------:R-:W-:Y:S01]  /*04b0*/  FFMA R29, R29, R18, R12 ;  /* 0x000000121d1d7223 */ /* 0x000fe2000000000c */
[----:B------:R-:W-:Y:S06]  /*04c0*/  @P0 BRA `(.L_x_143) ;  /* 0xfffffffc00440947 */ /* 0x000fec000383ffff */
.L_x_142:
[----:B------:R-:W-:Y:S05]  /*04d0*/  @!P1 BRA `(.L_x_141) ;  /* 0x0000000000e49947 */ /* 0x000fea0003800000 */
[----:B------:R-:W-:Y:S02]  /*04e0*/  ISETP.GE.U32.AND P0, PT, R6, 0x4, PT ;  /* 0x000000040600780c */ /* 0x000fe40003f06070 */
[----:B------:R-:W-:-:S04]  /*04f0*/  LOP3.LUT R9, R4, 0x3, RZ, 0xc0, !PT ;  /* 0x0000000304097812 */ /* 0x000fc800078ec0ff */
[----:B------:R-:W-:-:S07]  /*0500*/  ISETP.NE.AND P1, PT, R9, RZ, PT ;  /* 0x000000ff0900720c */ /* 0x000fce0003f25270 */
[----:B------:R-:W-:Y:S06]  /*0510*/  @!P0 BRA `(.L_x_144) ;  /* 0x0000000000648947 */ /* 0x000fec0003800000 */
[----:B------:R-:W0:Y:S01]  /*0520*/  LDC.64 R20, c[0x0][0x380] ;  /* 0x0000e000ff147b82 */ /* 0x000e220000000a00 */
[C---:B------:R-:W-:Y:S02]  /*0530*/  IMAD R7, R8.reuse, R2, R5 ;  /* 0x0000000208077224 */ /* 0x040fe400078e0205 */
[----:B------:R-:W-:-:S05]  /*0540*/  IMAD R11, R8, R0, R3 ;  /* 0x00000000080b7224 */ /* 0x000fca00078e0203 */
[----:B------:R-:W1:Y:S01]  /*0550*/  LDC.64 R22, c[0x0][0x388] ;  /* 0x0000e200ff167b82 */ /* 0x000e620000000a00 */
[----:B0-----:R-:W-:-:S04]  /*0560*/  IMAD.WIDE R20, R7, 0x4, R20 ;  /* 0x0000000407147825 */ /* 0x001fc800078e0214 */
[----:B-1----:R-:W-:-:S04]  /*0570*/  IMAD.WIDE R22, R11, 0x4, R22 ;  /* 0x000000040b167825 */ /* 0x002fc800078e0216 */
[----:B------:R-:W-:Y:S02]  /*0580*/  IMAD.WIDE R10, R2, 0x4, R20 ;  /* 0x00000004020a7825 */ /* 0x000fe400078e0214 */
[----:B------:R-:W2:Y:S02]  /*0590*/  LDG.E.CONSTANT R20, desc[UR4][R20.64] ;  /* 0x0000000414147981 */ /* 0x000ea4000c1e9900 */
[----:B------:R-:W-:Y:S02]  /*05a0*/  IMAD.WIDE R12, R0, 0x4, R22 ;  /* 0x00000004000c7825 */ /* 0x000fe400078e0216 */
[----:B------:R-:W2:Y:S02]  /*05b0*/  LDG.E.CONSTANT R22, desc[UR4][R22.64] ;  /* 0x0000000416167981 */ /* 0x000ea4000c1e9900 */
[----:B------:R-:W-:Y:S02]  /*05c0*/  IMAD.WIDE R14, R2, 0x4, R10 ;  /* 0x00000004020e7825 */ /* 0x000fe400078e020a */
[----:B------:R-:W3:Y:S02]  /*05d0*/  LDG.E.CONSTANT R11, desc[UR4][R10.64] ;  /* 0x000000040a0b7981 */ /* 0x000ee4000c1e9900 */
[----:B------:R-:W-:-:S02]  /*05e0*/  IMAD.WIDE R6, R0, 0x4, R12 ;  /* 0x0000000400067825 */ /* 0x000fc400078e020c */
[----:B------:R-:W3:Y:S02]  /*05f0*/  LDG.E.CONSTANT R12, desc[UR4][R12.64] ;  /* 0x000000040c0c7981 */ /* 0x000ee4000c1e9900 */
[----:B------:R-:W-:Y:S02]  /*0600*/  IMAD.WIDE R16, R2, 0x4, R14 ;  /* 0x0000000402107825 */ /* 0x000fe400078e020e */
[----:B------:R-:W4:Y:S02]  /*0610*/  LDG.E.CONSTANT R25, desc[UR4][R14.64] ;  /* 0x000000040e197981 */ /* 0x000f24000c1e9900 */
[----:B------:R-:W-:Y:S02]  /*0620*/  IMAD.WIDE R18, R0, 0x4, R6 ;  /* 0x0000000400127825 */ /* 0x000fe400078e0206 */
[----:B------:R-:W4:Y:S04]  /*0630*/  LDG.E.CONSTANT R6, desc[UR4][R6.64] ;  /* 0x0000000406067981 */ /* 0x000f28000c1e9900 */
[----:B------:R-:W5:Y:S04]  /*0640*/  LDG.E.CONSTANT R17, desc[UR4][R16.64] ;  /* 0x0000000410117981 */ /* 0x000f68000c1e9900 */
[----:B------:R-:W5:Y:S01]  /*0650*/  LDG.E.CONSTANT R18, desc[UR4][R18.64] ;  /* 0x0000000412127981 */ /* 0x000f62000c1e9900 */
[----:B------:R-:W-:Y:S01]  /*0660*/  IADD3 R8, PT, PT, R8, 0x4, RZ ;  /* 0x0000000408087810 */ /* 0x000fe20007ffe0ff */
[----:B--2---:R-:W-:-:S04]  /*0670*/  FFMA R20, R20, R22, R29 ;  /* 0x0000001614147223 */ /* 0x004fc8000000001d */
[----:B---3--:R-:W-:-:S04]  /*0680*/  FFMA R20, R11, R12, R20 ;  /* 0x0000000c0b147223 */ /* 0x008fc80000000014 */
[----:B----4-:R-:W-:-:S04]  /*0690*/  FFMA R20, R25, R6, R20 ;  /* 0x0000000619147223 */ /* 0x010fc80000000014 */
[----:B-----5:R-:W-:-:S07]  /*06a0*/  FFMA R29, R17, R18, R20 ;  /* 0x00000012111d7223 */ /* 0x020fce0000000014 */
.L_x_144:
[----:B------:R-:W-:Y:S05]  /*06b0*/  @!P1 BRA `(.L_x_141) ;  /* 0x00000000006c9947 */ /* 0x000fea0003800000 */
[----:B------:R-:W0:Y:S01]  /*06c0*/  LDC.64 R14, c[0x0][0x380] ;  /* 0x0000e000ff0e7b82 */ /* 0x000e220000000a00 */
[----:B------:R-:W-:Y:S02]  /*06d0*/  ISETP.NE.AND P0, PT, R9, 0x1, PT ;  /* 0x000000010900780c */ /* 0x000fe40003f05270 */
[----:B------:R-:W-:-:S04]  /*06e0*/  LOP3.LUT R9, R4, 0x1, RZ, 0xc0, !PT ;  /* 0x0000000104097812 */ /* 0x000fc800078ec0ff */
[----:B------:R-:W-:Y:S01]  /*06f0*/  ISETP.NE.U32.AND P1, PT, R9, 0x1, PT ;  /* 0x000000010900780c */ /* 0x000fe20003f25070 */
[----:B------:R-:W1:Y:S06]  /*0700*/  LDC.64 R12, c[0x0][0x388] ;  /* 0x0000e200ff0c7b82 */ /* 0x000e6c0000000a00 */
[C---:B------:R-:W-:Y:S02]  /*0710*/  @P0 IMAD R19, R8.reuse, R2, R5 ;  /* 0x0000000208130224 */ /* 0x040fe400078e0205 */
[----:B------:R-:W2:Y:S01]  /*0720*/  LDC.64 R6, c[0x0][0x380] ;  /* 0x0000e000ff067b82 */ /* 0x000ea20000000a00 */
[C---:B------:R-:W-:Y:S01]  /*0730*/  @P0 IMAD R9, R8.reuse, R0, R3 ;  /* 0x0000000008090224 */ /* 0x040fe200078e0203 */
[----:B------:R-:W-:-:S06]  /*0740*/  @P0 IADD3 R8, PT, PT, R8, 0x2, RZ ;  /* 0x0000000208080810 */ /* 0x000fcc0007ffe0ff */
[----:B------:R-:W3:Y:S01]  /*0750*/  LDC.64 R10, c[0x0][0x388] ;  /* 0x0000e200ff0a7b82 */ /* 0x000ee20000000a00 */
[----:B0-----:R-:W-:-:S04]  /*0760*/  @P0 IMAD.WIDE R18, R19, 0x4, R14 ;  /* 0x0000000413120825 */ /* 0x001fc800078e020e */
[----:B-1----:R-:W-:Y:S01]  /*0770*/  @P0 IMAD.WIDE R12, R9, 0x4, R12 ;  /* 0x00000004090c0825 */ /* 0x002fe200078e020c */
[----:B------:R-:W4:Y:S03]  /*0780*/  @P0 LDG.E.CONSTANT R16, desc[UR4][R18.64] ;  /* 0x0000000412100981 */ /* 0x000f26000c1e9900 */
[C---:B------:R-:W-:Y:S02]  /*0790*/  @!P1 IMAD R17, R8.reuse, R2, R5 ;  /* 0x0000000208119224 */ /* 0x040fe400078e0205 */
[----:B------:R-:W-:Y:S02]  /*07a0*/  @!P1 IMAD R21, R8, R0, R3 ;  /* 0x0000000008159224 */ /* 0x000fe400078e0203 */
[----:B------:R-:W-:-:S04]  /*07b0*/  @P0 IMAD.WIDE R14, R2, 0x4, R18 ;  /* 0x00000004020e0825 */ /* 0x000fc800078e0212 */
[----:B------:R-:W-:Y:S02]  /*07c0*/  @P0 IMAD.WIDE R8, R0, 0x4, R12 ;  /* 0x0000000400080825 */ /* 0x000fe400078e020c */
[----:B------:R-:W4:Y:S02]  /*07d0*/  @P0 LDG.E.CONSTANT R12, desc[UR4][R12.64] ;  /* 0x000000040c0c0981 */ /* 0x000f24000c1e9900 */
[----:B--2---:R-:W-:Y:S02]  /*07e0*/  @!P1 IMAD.WIDE R6, R17, 0x4, R6 ;  /* 0x0000000411069825 */ /* 0x004fe400078e0206 */
[----:B------:R-:W2:Y:S02]  /*07f0*/  @P0 LDG.E.CONSTANT R15, desc[UR4][R14.64] ;  /* 0x000000040e0f0981 */ /* 0x000ea4000c1e9900 */
[----:B---3--:R-:W-:Y:S02]  /*0800*/  @!P1 IMAD.WIDE R10, R21, 0x4, R10 ;  /* 0x00000004150a9825 */ /* 0x008fe400078e020a */
[----:B------:R-:W2:Y:S04]  /*0810*/  @P0 LDG.E.CONSTANT R8, desc[UR4][R8.64] ;  /* 0x0000000408080981 */ /* 0x000ea8000c1e9900 */
[----:B------:R-:W3:Y:S04]  /*0820*/  @!P1 LDG.E.CONSTANT R6, desc[UR4][R6.64] ;  /* 0x0000000406069981 */ /* 0x000ee8000c1e9900 */
[----:B------:R-:W3:Y:S01]  /*0830*/  @!P1 LDG.E.CONSTANT R10, desc[UR4][R10.64] ;  /* 0x000000040a0a9981 */ /* 0x000ee2000c1e9900 */
[----:B----4-:R-:W-:-:S04]  /*0840*/  @P0 FFMA R16, R16, R12, R29 ;  /* 0x0000000c10100223 */ /* 0x010fc8000000001d */
[----:B--2---:R-:W-:-:S04]  /*0850*/  @P0 FFMA R29, R15, R8, R16 ;  /* 0x000000080f1d0223 */ /* 0x004fc80000000010 */
[----:B---3--:R-:W-:-:S07]  /*0860*/  @!P1 FFMA R29, R6, R10, R29 ;  /* 0x0000000a061d9223 */ /* 0x008fce000000001d */
.L_x_141:
[----:B------:R-:W-:Y:S01]  /*0870*/  I2FP.F32.S32 R4, R4 ;  /* 0x0000000400047245 */ /* 0x000fe20000201400 */
[----:B------:R-:W-:Y:S03]  /*0880*/  BSSY.RECONVERGENT B0, `(.L_x_145) ;  /* 0x000000b000007945 */ /* 0x000fe60003800200 */
        /* <DEDUP_REMOVED lines=8> */
[----:B------:R-:W-:-:S07]  /*0910*/  MOV R2, 0x930 ;  /* 0x0000093000027802 */ /* 0x000fce0000000f00 */
[----:B------:R-:W-:Y:S05]  /*0920*/  CALL.REL.NOINC `($__internal_4_$__cuda_sm3x_div_rn_noftz_f32_slowpath) ;  /* 0x0000000000247944 */ /* 0x000fea0003c00000 */
.L_x_146:
[----:B------:R-:W-:Y:S05]  /*0930*/  BSYNC.RECONVERGENT B0 ;  /* 0x0000000000007941 */ /* 0x000fea0003800200 */
.L_x_145:
[----:B------:R-:W0:Y:S01]  /*0940*/  LDC.64 R6, c[0x0][0x390] ;  /* 0x0000e400ff067b82 */ /* 0x000e220000000a00 */
[----:B------:R-:W1:Y:S02]  /*0950*/  LDCU.64 UR6, c[0x0][0x3a0] ;  /* 0x00007400ff0677ac */ /* 0x000e640008000a00 */
[----:B-1----:R-:W-:Y:S01]  /*0960*/  IMAD R3, R5, UR6, R3 ;  /* 0x0000000605037c24 */ /* 0x002fe2000f8e0203 */
[----:B------:R-:W-:-:S03]  /*0970*/  FMNMX R0, R0, -UR7, !PT ;  /* 0x8000000700007c09 */ /* 0x000fc6000f800000 */
[----:B0-----:R-:W-:Y:S01]  /*0980*/  IMAD.WIDE R2, R3, 0x4, R6 ;  /* 0x0000000403027825 */ /* 0x001fe200078e0206 */
[----:B------:R-:W-:-:S05]  /*0990*/  FMNMX R5, R0, UR7, PT ;  /* 0x0000000700057c09 */ /* 0x000fca000b800000 */
[----:B------:R-:W-:Y:S01]  /*09a0*/  STG.E desc[UR4][R2.64], R5 ;  /* 0x0000000502007986 */ /* 0x000fe2000c101904 */
[----:B------:R-:W-:Y:S05]  /*09b0*/  EXIT ;  /* 0x000000000000794d */ /* 0x000fea0003800000 */
        .weak           $__internal_4_$__cuda_sm3x_div_rn_noftz_f32_slowpath
        .type           $__internal_4_$__cuda_sm3x_div_rn_noftz_f32_slowpath,@function
        .size           $__internal_4_$__cuda_sm3x_div_rn_noftz_f32_slowpath,(.L_x_172 - $__internal_4_$__cuda_sm3x_div_rn_noftz_f32_slowpath)
$__internal_4_$__cuda_sm3x_div_rn_noftz_f32_slowpath:
[----:B------:R-:W-:Y:S01]  /*09c0*/  SHF.R.U32.HI R6, RZ, 0x17, R4 ;  /* 0x00000017ff067819 */ /* 0x000fe20000011604 */
[----:B------:R-:W-:Y:S01]  /*09d0*/  BSSY.RECONVERGENT B1, `(.L_x_147) ;  /* 0x0000063000017945 */ /* 0x000fe20003800200 */
[----:B------:R-:W-:Y:S02]  /*09e0*/  SHF.R.U32.HI R0, RZ, 0x17, R29 ;  /* 0x00000017ff007819 */ /* 0x000fe4000001161d */
[----:B------:R-:W-:Y:S02]  /*09f0*/  LOP3.LUT R6, R6, 0xff, RZ, 0xc0, !PT ;  /* 0x000000ff06067812 */ /* 0x000fe400078ec0ff */
[----:B------:R-:W-:-:S03]  /*0a00*/  LOP3.LUT R10, R0, 0xff, RZ, 0xc0, !PT ;  /* 0x000000ff000a7812 */ /* 0x000fc600078ec0ff */
[----:B------:R-:W-:Y:S01]  /*0a10*/  VIADD R8, R6, 0xffffffff ;  /* 0xffffffff06087836 */ /* 0x000fe20000000000 */
[----:B------:R-:W-:-:S04]  /*0a20*/  IADD3 R9, PT, PT, R10, -0x1, RZ ;  /* 0xffffffff0a097810 */ /* 0x000fc80007ffe0ff */
[----:B------:R-:W-:-:S04]  /*0a30*/  ISETP.GT.U32.AND P0, PT, R8, 0xfd, PT ;  /* 0x000000fd0800780c */ /* 0x000fc80003f04070 */
[----:B------:R-:W-:-:S13]  /*0a40*/  ISETP.GT.U32.OR P0, PT, R9, 0xfd, P0 ;  /* 0x000000fd0900780c */ /* 0x000fda0000704470 */
[----:B------:R-:W-:Y:S01]  /*0a50*/  @!P0 MOV R7, RZ ;  /* 0x000000ff00078202 */ /* 0x000fe20000000f00 */
[----:B------:R-:W-:Y:S06]  /*0a60*/  @!P0 BRA `(.L_x_148) ;  /* 0x0000000000608947 */ /* 0x000fec0003800000 */
[----:B------:R-:W-:Y:S01]  /*0a70*/  FSETP.GTU.FTZ.AND P0, PT, |R29|, +INF , PT ;  /* 0x7f8000001d00780b */ /* 0x000fe20003f1c200 */
[----:B------:R-:W-:Y:S01]  /*0a80*/  IMAD.MOV.U32 R0, RZ, RZ, R4 ;  /* 0x000000ffff007224 */ /* 0x000fe200078e0004 */
        /* <DEDUP_REMOVED lines=20> */
[----:B------:R-:W-:-:S04]  /*0bd0*/  @!P1 FFMA R4, R0, 1.84467440737095516160e+19, RZ ;  /* 0x5f80000000049823 */ /* 0x000fc800000000ff */
[----:B------:R-:W-:-:S07]  /*0be0*/  @!P1 VIADD R7, R7, 0x40 ;  /* 0x0000004007079836 */ /* 0x000fce0000000000 */
.L_x_148:
[----:B------:R-:W-:Y:S01]  /*0bf0*/  LEA R9, R6, 0xc0800000, 0x17 ;  /* 0xc080000006097811 */ /* 0x000fe200078eb8ff */
[----:B------:R-:W-:Y:S03]  /*0c00*/  BSSY.RECONVERGENT B2, `(.L_x_153) ;  /* 0x0000036000027945 */ /* 0x000fe60003800200 */
[----:B------:R-:W-:Y:S02]  /*0c10*/  IADD3 R9, PT, PT, -R9, R4, RZ ;  /* 0x0000000409097210 */ /* 0x000fe40007ffe1ff */
[----:B------:R-:W-:Y:S02]  /*0c20*/  IADD3 R4, PT, PT, R10, -0x7f, RZ ;  /* 0xffffff810a047810 */ /* 0x000fe40007ffe0ff */
[----:B------:R-:W0:Y:S01]  /*0c30*/  MUFU.RCP R8, R9 ;  /* 0x0000000900087308 */ /* 0x000e220000001000 */
[----:B------:R-:W-:Y:S01]  /*0c40*/  FADD.FTZ R11, -R9, -RZ ;  /* 0x800000ff090b7221 */ /* 0x000fe20000010100 */
[C---:B------:R-:W-:Y:S01]  /*0c50*/  IADD3 R6, PT, PT, R4.reuse, 0x7f, -R6 ;  /* 0x0000007f04067810 */ /* 0x040fe20007ffe806 */
[----:B------:R-:W-:-:S04]  /*0c60*/  IMAD R0, R4, -0x800000, R29 ;  /* 0xff80000004007824 */ /* 0x000fc800078e021d */
[----:B------:R-:W-:Y:S02]  /*0c70*/  IMAD.IADD R7, R6, 0x1, R7 ;  /* 0x0000000106077824 */ /* 0x000fe400078e0207 */
        /* <DEDUP_REMOVED lines=21> */
[C---:B------:R-:W-:Y:S02]  /*0dd0*/  VIADD R9, R10.reuse, 0x20 ;  /* 0x000000200a097836 */ /* 0x040fe40000000000 */
[CCC-:B------:R-:W-:Y:S01]  /*0de0*/  FFMA.RM R7, R15.reuse, R11.reuse, R8.reuse ;  /* 0x0000000b0f077223 */ /* 0x1c0fe20000004008 */
[----:B------:R-:W-:Y:S02]  /*0df0*/  ISETP.NE.AND P2, PT, R10, RZ, PT ;  /* 0x000000ff0a00720c */ /* 0x000fe40003f45270 */
[----:B------:R-:W-:Y:S01]  /*0e00*/  LOP3.LUT R6, R4, 0x7fffff, RZ, 0xc0, !PT ;  /* 0x007fffff04067812 */ /* 0x000fe200078ec0ff */
[----:B------:R-:W-:Y:S01]  /*0e10*/  FFMA.RP R4, R15, R11, R8 ;  /* 0x0000000b0f047223 */ /* 0x000fe20000008008 */
[----:B------:R-:W-:Y:S02]  /*0e20*/  ISETP.NE.AND P1, PT, R10, RZ, PT ;  /* 0x000000ff0a00720c */ /* 0x000fe40003f25270 */
[----:B------:R-:W-:-:S02]  /*0e30*/  LOP3.LUT R6, R6, 0x800000, RZ, 0xfc, !PT ;  /* 0x0080000006067812 */ /* 0x000fc400078efcff */
[----:B------:R-:W-:Y:S02]  /*0e40*/  IADD3 R8, PT, PT, -R10, RZ, RZ ;  /* 0x000000ff0a087210 */ /* 0x000fe40007ffe1ff */
[----:B------:R-:W-:Y:S02]  /*0e50*/  SHF.L.U32 R9, R6, R9, RZ ;  /* 0x0000000906097219 */ /* 0x000fe400000006ff */
[----:B------:R-:W-:Y:S02]  /*0e60*/  FSETP.NEU.FTZ.AND P0, PT, R4, R7, PT ;  /* 0x000000070400720b */ /* 0x000fe40003f1d000 */
[----:B------:R-:W-:Y:S02]  /*0e70*/  SEL R7, R8, RZ, P2 ;  /* 0x000000ff08077207 */ /* 0x000fe40001000000 */
[----:B------:R-:W-:Y:S02]  /*0e80*/  ISETP.NE.AND P1, PT, R9, RZ, P1 ;  /* 0x000000ff0900720c */ /* 0x000fe40000f25270 */
[----:B------:R-:W-:-:S02]  /*0e90*/  SHF.R.U32.HI R7, RZ, R7, R6 ;  /* 0x00000007ff077219 */ /* 0x000fc40000011606 */
[----:B------:R-:W-:Y:S02]  /*0ea0*/  PLOP3.LUT P0, PT, P0, P1, PT, 0xf8, 0x8f ;  /* 0x00000000008f781c */ /* 0x000fe40000703f70 */
[----:B------:R-:W-:Y:S02]  /*0eb0*/  SHF.R.U32.HI R9, RZ, 0x1, R7 ;  /* 0x00000001ff097819 */ /* 0x000fe40000011607 */
[----:B------:R-:W-:-:S04]  /*0ec0*/  SEL R4, RZ, 0x1, !P0 ;  /* 0x00000001ff047807 */ /* 0x000fc80004000000 */
[----:B------:R-:W-:-:S04]  /*0ed0*/  LOP3.LUT R4, R4, 0x1, R9, 0xf8, !PT ;  /* 0x0000000104047812 */ /* 0x000fc800078ef809 */
[----:B------:R-:W-:-:S04]  /*0ee0*/  LOP3.LUT R4, R4, R7, RZ, 0xc0, !PT ;  /* 0x0000000704047212 */ /* 0x000fc800078ec0ff */
[----:B------:R-:W-:-:S04]  /*0ef0*/  IADD3 R9, PT, PT, R9, R4, RZ ;  /* 0x0000000409097210 */ /* 0x000fc80007ffe0ff */
[----:B------:R-:W-:Y:S01]  /*0f00*/  LOP3.LUT R0, R9, R0, RZ, 0xfc, !PT ;  /* 0x0000000009007212 */ /* 0x000fe200078efcff */
[----:B------:R-:W-:Y:S06]  /*0f10*/  BRA `(.L_x_156) ;  /* 0x0000000000107947 */ /* 0x000fec0003800000 */
.L_x_155:
[----:B------:R-:W-:-:S04]  /*0f20*/  LOP3.LUT R0, R0, 0x80000000, RZ, 0xc0, !PT ;  /* 0x8000000000007812 */ /* 0x000fc800078ec0ff */
[----:B------:R-:W-:Y:S01]  /*0f30*/  LOP3.LUT R0, R0, 0x7f800000, RZ, 0xfc, !PT ;  /* 0x7f80000000007812 */ /* 0x000fe200078efcff */
[----:B------:R-:W-:Y:S06]  /*0f40*/  BRA `(.L_x_156) ;  /* 0x0000000000047947 */ /* 0x000fec0003800000 */
.L_x_154:
[----:B------:R-:W-:-:S07]  /*0f50*/  IMAD R0, R7, 0x800000, R0 ;  /* 0x0080000007007824 */ /* 0x000fce00078e0200 */
.L_x_156:
[----:B------:R-:W-:Y:S05]  /*0f60*/  BSYNC.RECONVERGENT B2 ;  /* 0x0000000000027941 */ /* 0x000fea0003800200 */
.L_x_153:
[----:B------:R-:W-:Y:S05]  /*0f70*/  BRA `(.L_x_157) ;  /* 0x0000000000207947 */ /* 0x000fea0003800000 */
.L_x_152:
[----:B------:R-:W-:-:S04]  /*0f80*/  LOP3.LUT R0, R4, 0x80000000, R29, 0x48, !PT ;  /* 0x8000000004007812 */ /* 0x000fc800078e481d */
[----:B------:R-:W-:Y:S01]  /*0f90*/  LOP3.LUT R0, R0, 0x7f800000, RZ, 0xfc, !PT ;  /* 0x7f80000000007812 */ /* 0x000fe200078efcff */
[----:B------:R-:W-:Y:S06]  /*0fa0*/  BRA `(.L_x_157) ;  /* 0x0000000000147947 */ /* 0x000fec0003800000 */
.L_x_151:
[----:B------:R-:W-:Y:S01]  /*0fb0*/  LOP3.LUT R0, R4, 0x80000000, R29, 0x48, !PT ;  /* 0x8000000004007812 */ /* 0x000fe200078e481d */
[----:B------:R-:W-:Y:S06]  /*0fc0*/  BRA `(.L_x_157) ;  /* 0x00000000000c7947 */ /* 0x000fec0003800000 */
.L_x_150:
[----:B------:R-:W0:Y:S01]  /*0fd0*/  MUFU.RSQ R0, -QNAN ;  /* 0xffc0000000007908 */ /* 0x000e220000001400 */
[----:B------:R-:W-:Y:S05]  /*0fe0*/  BRA `(.L_x_157) ;  /* 0x0000000000047947 */ /* 0x000fea0003800000 */
.L_x_149:
[----:B------:R-:W-:-:S07]  /*0ff0*/  FADD.FTZ R0, R29, R0 ;  /* 0x000000001d007221 */ /* 0x000fce0000010000 */
.L_x_157:
[----:B------:R-:W-:Y:S05]  /*1000*/  BSYNC.RECONVERGENT B1 ;  /* 0x0000000000017941 */ /* 0x000fea0003800200 */
.L_x_147:
[----:B------:R-:W-:Y:S01]  /*1010*/  HFMA2 R7, -RZ, RZ, 0, 0 ;  /* 0x00000000ff077431 */ /* 0x000fe200000001ff */
[----:B------:R-:W-:-:S04]  /*1020*/  MOV R6, R2 ;  /* 0x0000000200067202 */ /* 0x000fc80000000f00 */
[----:B0-----:R-:W-:Y:S05]  /*1030*/  RET.REL.NODEC R6 `(_Z23ComputeWeightsGradientsPKfS0_Pfiiif) ;  /* 0xffffffec06f07950 */ /* 0x001fea0003c3ffff */
.L_x_158:
        /* <DEDUP_REMOVED lines=12> */
.L_x_172:


//--------------------- .text._Z6MatMulPKfS0_Pfiii --------------------------
	.section	.text._Z6MatMulPKfS0_Pfiii,"ax",@progbits
	.align	128
        .global         _Z6MatMulPKfS0_Pfiii
        .type           _Z6MatMulPKfS0_Pfiii,@function
        .size           _Z6MatMulPKfS0_Pfiii,(.L_x_184 - _Z6MatMulPKfS0_Pfiii)
        .other          _Z6MatMulPKfS0_Pfiii,@"STO_CUDA_ENTRY STV_DEFAULT"
_Z6MatMulPKfS0_Pfiii:
.text._Z6MatMulPKfS0_Pfiii:
[----:B------:R-:W-:Y:S01]  /*0000*/  LDC R1, c[0x0][0x37c] ;  /* 0x0000df00ff017b82 */ /* 0x000fe20000000800 */
[----:B------:R-:W0:Y:S07]  /*0010*/  S2R R5, SR_TID.X ;  /* 0x0000000000057919 */ /* 0x000e2e0000002100 */
[----:B------:R-:W1:Y:S01]  /*0020*/  LDC R16, c[0x0][0x364] ;  /* 0x0000d900ff107b82 */ /* 0x000e620000000800 */
[----:B------:R-:W2:Y:S01]  /*0030*/  LDCU UR6, c[0x0][0x398] ;  /* 0x00007300ff0677ac */ /* 0x000ea20008000800 */
[----:B------:R-:W1:Y:S06]  /*0040*/  S2R R3, SR_TID.Y ;  /* 0x0000000000037919 */ /* 0x000e6c0000002200 */
[----:B------:R-:W0:Y:S08]  /*0050*/  S2UR UR5, SR_CTAID.X ;  /* 0x00000000000579c3 */ /* 0x000e300000002500 */
[----:B------:R-:W0:Y:S08]  /*0060*/  LDC R0, c[0x0][0x360] ;  /* 0x0000d800ff007b82 */ /* 0x000e300000000800 */
[----:B------:R-:W1:Y:S08]  /*0070*/  S2UR UR4, SR_CTAID.Y ;  /* 0x00000000000479c3 */ /* 0x000e700000002600 */
[----:B------:R-:W3:Y:S01]  /*0080*/  LDC R17, c[0x0][0x3a0] ;  /* 0x0000e800ff117b82 */ /* 0x000ee20000000800 */
[----:B0-----:R-:W-:-:S02]  /*0090*/  IMAD R0, R0, UR5, R5 ;  /* 0x0000000500007c24 */ /* 0x001fc4000f8e0205 */
[----:B-1----:R-:W-:-:S03]  /*00a0*/  IMAD R16, R16, UR4, R3 ;  /* 0x0000000410107c24 */ /* 0x002fc6000f8e0203 */
[----:B---3--:R-:W-:-:S04]  /*00b0*/  ISETP.GE.AND P0, PT, R0, R17, PT ;  /* 0x000000110000720c */ /* 0x008fc80003f06270 */
[----:B--2---:R-:W-:-:S13]  /*00c0*/  ISETP.GE.OR P0, PT, R16, UR6, P0 ;  /* 0x0000000610007c0c */ /* 0x004fda0008706670 */
[----:B------:R-:W-:Y:S05]  /*00d0*/  @P0 EXIT ;  /* 0x000000000000094d */ /* 0x000fea0003800000 */
[----:B------:R-:W0:Y:S01]  /*00e0*/  LDC R19, c[0x0][0x39c] ;  /* 0x0000e700ff137b82 */ /* 0x000e220000000800 */
[----:B------:R-:W1:Y:S01]  /*00f0*/  LDCU.64 UR4, c[0x0][0x358] ;  /* 0x00006b00ff0477ac */ /* 0x000e620008000a00 */
[----:B------:R-:W-:Y:S01]  /*0100*/  HFMA2 R24, -RZ, RZ, 0, 0 ;  /* 0x00000000ff187431 */ /* 0x000fe200000001ff */
[----:B0-----:R-:W-:-:S13]  /*0110*/  ISETP.GE.AND P0, PT, R19, 0x1, PT ;  /* 0x000000011300780c */ /* 0x001fda0003f06270 */
[----:B-1----:R-:W-:Y:S05]  /*0120*/  @!P0 BRA `(.L_x_159) ;  /* 0x0000000400e08947 */ /* 0x002fea0003800000 */
[C---:B------:R-:W-:Y:S01]  /*0130*/  ISETP.GE.U32.AND P1, PT, R19.reuse, 0x8, PT ;  /* 0x000000081300780c */ /* 0x040fe20003f26070 */
[----:B------:R-:W-:Y:S01]  /*0140*/  IMAD R20, R16, R19, RZ ;  /* 0x0000001310147224 */ /* 0x000fe200078e02ff */
[----:B------:R-:W-:Y:S02]  /*0150*/  LOP3.LUT R27, R19, 0x7, RZ, 0xc0, !PT ;  /* 0x00000007131b7812 */ /* 0x000fe400078ec0ff */
[----:B------:R-:W-:Y:S02]  /*0160*/  MOV R24, RZ ;  /* 0x000000ff00187202 */ /* 0x000fe40000000f00 */
[----:B------:R-:W-:Y:S02]  /*0170*/  ISETP.NE.AND P0, PT, R27, RZ, PT ;  /* 0x000000ff1b00720c */ /* 0x000fe40003f05270 */
[----:B------:R-:W-:-:S05]  /*0180*/  MOV R21, RZ ;  /* 0x000000ff00157202 */ /* 0x000fca0000000f00 */
[----:B------:R-:W-:Y:S06]  /*0190*/  @!P1 BRA `(.L_x_160) ;  /* 0x0000000000c49947 */ /* 0x000fec0003800000 */
[----:B------:R-:W0:Y:S01]  /*01a0*/  LDC.64 R2, c[0x0][0x380] ;  /* 0x0000e000ff027b82 */ /* 0x000e220000000a00 */
[----:B------:R-:W-:Y:S02]  /*01b0*/  LOP3.LUT R21, R19, 0x7ffffff8, RZ, 0xc0, !PT ;  /* 0x7ffffff813157812 */ /* 0x000fe400078ec0ff */
[----:B------:R-:W-:Y:S02]  /*01c0*/  MOV R24, RZ ;  /* 0x000000ff00187202 */ /* 0x000fe40000000f00 */
[----:B------:R-:W-:Y:S02]  /*01d0*/  MOV R18, R0 ;  /* 0x0000000000127202 */ /* 0x000fe40000000f00 */
[----:B------:R-:W-:Y:S01]  /*01e0*/  IADD3 R22, PT, PT, -R21, RZ, RZ ;  /* 0x000000ff15167210 */ /* 0x000fe20007ffe1ff */
[----:B0-----:R-:W-:-:S03]  /*01f0*/  IMAD.WIDE.U32 R2, R20, 0x4, R2 ;  /* 0x0000000414027825 */ /* 0x001fc600078e0002 */
[----:B------:R-:W-:-:S04]  /*0200*/  IADD3 R4, P1, PT, R2, 0x10, RZ ;  /* 0x0000001002047810 */ /* 0x000fc80007f3e0ff */
[----:B------:R-:W-:-:S09]  /*0210*/  IADD3.X R5, PT, PT, RZ, R3, RZ, P1, !PT ;  /* 0x00000003ff057210 */ /* 0x000fd20000ffe4ff */
.L_x_161:
[----:B------:R-:W0:Y:S01]  /*0220*/  LDC.64 R14, c[0x0][0x388] ;  /* 0x0000e200ff0e7b82 */ /* 0x000e220000000a00 */
[----:B------:R-:W-:Y:S02]  /*0230*/  MOV R2, R4 ;  /* 0x0000000400027202 */ /* 0x000fe40000000f00 */
[----:B------:R-:W-:-:S05]  /*0240*/  MOV R3, R5 ;  /* 0x0000000500037202 */ /* 0x000fca0000000f00 */
[----:B------:R-:W2:Y:S04]  /*0250*/  LDG.E R25, desc[UR4][R2.64+-0x10] ;  /* 0xfffff00402197981 */ /* 0x000ea8000c1e1900 */
[----:B------:R-:W3:Y:S04]  /*0260*/  LDG.E R23, desc[UR4][R2.64+-0xc] ;  /* 0xfffff40402177981 */ /* 0x000ee8000c1e1900 */
[----:B------:R-:W4:Y:S04]  /*0270*/  LDG.E R29, desc[UR4][R2.64+-0x8] ;  /* 0xfffff804021d7981 */ /* 0x000f28000c1e1900 */
[----:B------:R-:W5:Y:S01]  /*0280*/  LDG.E R28, desc[UR4][R2.64+-0x4] ;  /* 0xfffffc04021c7981 */ /* 0x000f62000c1e1900 */
[----:B0-----:R-:W-:-:S05]  /*0290*/  IMAD.WIDE R14, R18, 0x4, R14 ;  /* 0x00000004120e7825 */ /* 0x001fca00078e020e */
[----:B------:R0:W2:Y:S01]  /*02a0*/  LDG.E R26, desc[UR4][R14.64] ;  /* 0x000000040e1a7981 */ /* 0x0000a2000c1e1900 */
[----:B------:R-:W-:-:S04]  /*02b0*/  IMAD.WIDE R12, R17, 0x4, R14 ;  /* 0x00000004110c7825 */ /* 0x000fc800078e020e */
[C---:B------:R-:W-:Y:S02]  /*02c0*/  IMAD.WIDE R4, R17.reuse, 0x4, R12 ;  /* 0x0000000411047825 */ /* 0x040fe400078e020c */
[----:B------:R-:W3:Y:S02]  /*02d0*/  LDG.E R12, desc[UR4][R12.64] ;  /* 0x000000040c0c7981 */ /* 0x000ee4000c1e1900 */
[C---:B------:R-:W-:Y:S02]  /*02e0*/  IMAD.WIDE R8, R17.reuse, 0x4, R4 ;  /* 0x0000000411087825 */ /* 0x040fe400078e0204 */
[----:B------:R-:W4:Y:S02]  /*02f0*/  LDG.E R4, desc[UR4][R4.64] ;  /* 0x0000000404047981 */ /* 0x000f24000c1e1900 */
[C---:B------:R-:W-:Y:S02]  /*0300*/  IMAD.WIDE R6, R17.reuse, 0x4, R8 ;  /* 0x0000000411067825 */ /* 0x040fe400078e0208 */
[----:B------:R-:W5:Y:S02]  /*0310*/  LDG.E R8, desc[UR4][R8.64] ;  /* 0x0000000408087981 */ /* 0x000f64000c1e1900 */
[----:B------:R-:W-:-:S02]  /*0320*/  IMAD.WIDE R10, R17, 0x4, R6 ;  /* 0x00000004110a7825 */ /* 0x000fc400078e0206 */
[----:B------:R-:W5:Y:S04]  /*0330*/  LDG.E R5, desc[UR4][R2.64] ;  /* 0x0000000402057981 */ /* 0x000f68000c1e1900 */
[----:B------:R-:W5:Y:S01]  /*0340*/  LDG.E R6, desc[UR4][R6.64] ;  /* 0x0000000406067981 */ /* 0x000f62000c1e1900 */
[----:B0-----:R-:W-:-:S03]  /*0350*/  IMAD.WIDE R14, R17, 0x4, R10 ;  /* 0x00000004110e7825 */ /* 0x001fc600078e020a */
[----:B------:R-:W5:Y:S04]  /*0360*/  LDG.E R10, desc[UR4][R10.64] ;  /* 0x000000040a0a7981 */ /* 0x000f68000c1e1900 */
[----:B------:R-:W5:Y:S04]  /*0370*/  LDG.E R13, desc[UR4][R14.64] ;  /* 0x000000040e0d7981 */ /* 0x000f68000c1e1900 */
[----:B------:R-:W5:Y:S04]  /*0380*/  LDG.E R7, desc[UR4][R2.64+0x4] ;  /* 0x0000040402077981 */ /* 0x000f68000c1e1900 */
[----:B------:R-:W5:Y:S01]  /*0390*/  LDG.E R9, desc[UR4][R2.64+0xc] ;  /* 0x00000c0402097981 */ /* 0x000f62000c1e1900 */
[----:B--2---:R-:W-:Y:S01]  /*03a0*/  FFMA R26, R25, R26, R24 ;  /* 0x0000001a191a7223 */ /* 0x004fe20000000018 */
[----:B------:R-:W-:-:S02]  /*03b0*/  IMAD.WIDE R24, R17, 0x4, R14 ;  /* 0x0000000411187825 */ /* 0x000fc400078e020e */
[----:B------:R-:W2:Y:S04]  /*03c0*/  LDG.E R14, desc[UR4][R2.64+0x8] ;  /* 0x00000804020e7981 */ /* 0x000ea8000c1e1900 */
[----:B------:R-:W2:Y:S01]  /*03d0*/  LDG.E R24, desc[UR4][R24.64] ;  /* 0x0000000418187981 */ /* 0x000ea2000c1e1900 */
[----:B---3--:R-:W-:Y:S01]  /*03e0*/  FFMA R12, R23, R12, R26 ;  /* 0x0000000c170c7223 */ /* 0x008fe2000000001a */
[----:B------:R-:W-:-:S03]  /*03f0*/  IADD3 R22, PT, PT, R22, 0x8, RZ ;  /* 0x0000000816167810 */ /* 0x000fc60007ffe0ff */
[----:B----4-:R-:W-:Y:S01]  /*0400*/  FFMA R29, R29, R4, R12 ;  /* 0x000000041d1d7223 */ /* 0x010fe2000000000c */
[----:B------:R-:W-:-:S03]  /*0410*/  ISETP.NE.AND P1, PT, R22, RZ, PT ;  /* 0x000000ff1600720c */ /* 0x000fc60003f25270 */
[----:B-----5:R-:W-:Y:S01]  /*0420*/  FFMA R8, R28, R8, R29 ;  /* 0x000000081c087223 */ /* 0x020fe2000000001d */
[----:B------:R-:W-:-:S03]  /*0430*/  IADD3 R4, P2, PT, R2, 0x20, RZ ;  /* 0x0000002002047810 */ /* 0x000fc60007f5e0ff */
[----:B------:R-:W-:Y:S01]  /*0440*/  FFMA R6, R5, R6, R8 ;  /* 0x0000000605067223 */ /* 0x000fe20000000008 */
[----:B------:R-:W-:Y:S02]  /*0450*/  IADD3.X R5, PT, PT, RZ, R3, RZ, P2, !PT ;  /* 0x00000003ff057210 */ /* 0x000fe400017fe4ff */
[----:B------:R-:W-:Y:S01]  /*0460*/  LEA R18, R17, R18, 0x3 ;  /* 0x0000001211127211 */ /* 0x000fe200078e18ff */
[----:B------:R-:W-:-:S04]  /*0470*/  FFMA R7, R7, R10, R6 ;  /* 0x0000000a07077223 */ /* 0x000fc80000000006 */
[----:B--2---:R-:W-:-:S04]  /*0480*/  FFMA R14, R14, R13, R7 ;  /* 0x0000000d0e0e7223 */ /* 0x004fc80000000007 */
[----:B------:R-:W-:Y:S01]  /*0490*/  FFMA R24, R9, R24, R14 ;  /* 0x0000001809187223 */ /* 0x000fe2000000000e */
[----:B------:R-:W-:Y:S06]  /*04a0*/  @P1 BRA `(.L_x_161) ;  /* 0xfffffffc005c1947 */ /* 0x000fec000383ffff */
.L_x_160:
[----:B------:R-:W-:Y:S05]  /*04b0*/  @!P0 BRA `(.L_x_159) ;  /* 0x0000000000fc8947 */ /* 0x000fea0003800000 */
[----:B------:R-:W-:Y:S02]  /*04c0*/  ISETP.GE.U32.AND P1, PT, R27, 0x4, PT ;  /* 0x000000041b00780c */ /* 0x000fe40003f26070 */
[----:B------:R-:W-:-:S04]  /*04d0*/  LOP3.LUT R14, R19, 0x3, RZ, 0xc0, !PT ;  /* 0x00000003130e7812 */ /* 0x000fc800078ec0ff */
[----:B------:R-:W-:-:S07]  /*04e0*/  ISETP.NE.AND P0, PT, R14, RZ, PT ;  /* 0x000000ff0e00720c */ /* 0x000fce0003f05270 */
[----:B------:R-:W-:Y:S06]  /*04f0*/  @!P1 BRA `(.L_x_162) ;  /* 0x00000000006c9947 */ /* 0x000fec0003800000 */
[----:B------:R-:W0:Y:S01]  /*0500*/  LDC.64 R4, c[0x0][0x388] ;  /* 0x0000e200ff047b82 */ /* 0x000e220000000a00 */
[----:B------:R-:W1:Y:S01]  /*0510*/  LDCU.64 UR6, c[0x0][0x380] ;  /* 0x00007000ff0677ac */ /* 0x000e620008000a00 */
[----:B------:R-:W-:Y:S01]  /*0520*/  IMAD R7, R21, R17, R0 ;  /* 0x0000001115077224 */ /* 0x000fe200078e0200 */
[CC--:B------:R-:W-:Y:S02]  /*0530*/  IADD3 R3, PT, PT, R20.reuse, R21.reuse, RZ ;  /* 0x0000001514037210 */ /* 0x0c0fe40007ffe0ff */
[----:B------:R-:W-:-:S03]  /*0540*/  IADD3 R8, P1, PT, R20, R21, RZ ;  /* 0x0000001514087210 */ /* 0x000fc60007f3e0ff */
[----:B------:R-:W2:Y:S01]  /*0550*/  LDC.64 R12, c[0x0][0x380] ;  /* 0x0000e000ff0c7b82 */ /* 0x000ea20000000a00 */
[----:B0-----:R-:W-:-:S04]  /*0560*/  IMAD.WIDE R4, R7, 0x4, R4 ;  /* 0x0000000407047825 */ /* 0x001fc800078e0204 */
[----:B------:R-:W-:Y:S02]  /*0570*/  IMAD.WIDE R6, R17, 0x4, R4 ;  /* 0x0000000411067825 */ /* 0x000fe400078e0204 */
[----:B------:R-:W3:Y:S02]  /*0580*/  LDG.E R4, desc[UR4][R4.64] ;  /* 0x0000000404047981 */ /* 0x000ee4000c1e1900 */
[----:B--2---:R-:W-:Y:S01]  /*0590*/  IMAD.WIDE.U32 R12, R3, 0x4, R12 ;  /* 0x00000004030c7825 */ /* 0x004fe200078e000c */
[----:B------:R-:W-:Y:S02]  /*05a0*/  IADD3.X R3, PT, PT, RZ, RZ, RZ, P1, !PT ;  /* 0x000000ffff037210 */ /* 0x000fe40000ffe4ff */
[----:B-1----:R-:W-:-:S03]  /*05b0*/  LEA R2, P1, R8, UR6, 0x2 ;  /* 0x0000000608027c11 */ /* 0x002fc6000f8210ff */
[----:B------:R-:W3:Y:S01]  /*05c0*/  LDG.E R13, desc[UR4][R12.64] ;  /* 0x000000040c0d7981 */ /* 0x000ee2000c1e1900 */
[----:B------:R-:W-:Y:S01]  /*05d0*/  LEA.HI.X R3, R8, UR7, R3, 0x2, P1 ;  /* 0x0000000708037c11 */ /* 0x000fe200088f1403 */
[C---:B------:R-:W-:Y:S02]  /*05e0*/  IMAD.WIDE R8, R17.reuse, 0x4, R6 ;  /* 0x0000000411087825 */ /* 0x040fe400078e0206 */
[----:B------:R-:W2:Y:S04]  /*05f0*/  LDG.E R6, desc[UR4][R6.64] ;  /* 0x0000000406067981 */ /* 0x000ea8000c1e1900 */
[----:B------:R-:W2:Y:S01]  /*0600*/  LDG.E R15, desc[UR4][R2.64+0x4] ;  /* 0x00000404020f7981 */ /* 0x000ea2000c1e1900 */
[----:B------:R-:W-:-:S03]  /*0610*/  IMAD.WIDE R10, R17, 0x4, R8 ;  /* 0x00000004110a7825 */ /* 0x000fc600078e0208 */
[----:B------:R-:W4:Y:S04]  /*0620*/  LDG.E R22, desc[UR4][R8.64] ;  /* 0x0000000408167981 */ /* 0x000f28000c1e1900 */
[----:B------:R-:W4:Y:S04]  /*0630*/  LDG.E R18, desc[UR4][R2.64+0x8] ;  /* 0x0000080402127981 */ /* 0x000f28000c1e1900 */
[----:B------:R-:W5:Y:S04]  /*0640*/  LDG.E R26, desc[UR4][R2.64+0xc] ;  /* 0x00000c04021a7981 */ /* 0x000f68000c1e1900 */
[----:B------:R-:W5:Y:S01]  /*0650*/  LDG.E R10, desc[UR4][R10.64] ;  /* 0x000000040a0a7981 */ /* 0x000f62000c1e1900 */
[----:B------:R-:W-:Y:S01]  /*0660*/  IADD3 R21, PT, PT, R21, 0x4, RZ ;  /* 0x0000000415157810 */ /* 0x000fe20007ffe0ff */
[----:B---3--:R-:W-:-:S04]  /*0670*/  FFMA R24, R13, R4, R24 ;  /* 0x000000040d187223 */ /* 0x008fc80000000018 */
[----:B--2---:R-:W-:-:S04]  /*0680*/  FFMA R15, R15, R6, R24 ;  /* 0x000000060f0f7223 */ /* 0x004fc80000000018 */
[----:B----4-:R-:W-:-:S04]  /*0690*/  FFMA R15, R18, R22, R15 ;  /* 0x00000016120f7223 */ /* 0x010fc8000000000f */
[----:B-----5:R-:W-:-:S07]  /*06a0*/  FFMA R24, R26, R10, R15 ;  /* 0x0000000a1a187223 */ /* 0x020fce000000000f */
.L_x_162:
[----:B------:R-:W-:Y:S05]  /*06b0*/  @!P0 BRA `(.L_x_159) ;  /* 0x00000000007c8947 */ /* 0x000fea0003800000 */
[----:B------:R-:W-:Y:S01]  /*06c0*/  ISETP.NE.AND P1, PT, R14, 0x1, PT ;  /* 0x000000010e00780c */ /* 0x000fe20003f25270 */
[----:B------:R-:W0:Y:S01]  /*06d0*/  LDC.64 R10, c[0x0][0x380] ;  /* 0x0000e000ff0a7b82 */ /* 0x000e220000000a00 */
[----:B------:R-:W-:-:S04]  /*06e0*/  LOP3.LUT R19, R19, 0x1, RZ, 0xc0, !PT ;  /* 0x0000000113137812 */ /* 0x000fc800078ec0ff */
[----:B------:R-:W-:-:S03]  /*06f0*/  ISETP.NE.U32.AND P0, PT, R19, 0x1, PT ;  /* 0x000000011300780c */ /* 0x000fc60003f05070 */
[----:B------:R-:W1:Y:S04]  /*0700*/  LDC.64 R8, c[0x0][0x388] ;  /* 0x0000e200ff087b82 */ /* 0x000e680000000a00 */
[CC--:B------:R-:W-:Y:S02]  /*0710*/  @P1 IADD3 R13, PT, PT, R20.reuse, R21.reuse, RZ ;  /* 0x00000015140d1210 */ /* 0x0c0fe40007ffe0ff */
[----:B------:R-:W-:Y:S02]  /*0720*/  @P1 IADD3 R12, P2, PT, R20, R21, RZ ;  /* 0x00000015140c1210 */ /* 0x000fe40007f5e0ff */
[----:B------:R-:W2:Y:S02]  /*0730*/  @P1 LDC.64 R2, c[0x0][0x380] ;  /* 0x0000e000ff021b82 */ /* 0x000ea40000000a00 */
[----:B------:R-:W-:-:S06]  /*0740*/  @P1 IADD3.X R14, PT, PT, RZ, RZ, RZ, P2, !PT ;  /* 0x000000ffff0e1210 */ /* 0x000fcc00017fe4ff */
[----:B------:R-:W3:Y:S01]  /*0750*/  LDC.64 R4, c[0x0][0x380] ;  /* 0x0000e000ff047b82 */ /* 0x000ee20000000a00 */
[----:B0-----:R-:W-:-:S04]  /*0760*/  @P1 IMAD.WIDE.U32 R10, R13, 0x4, R10 ;  /* 0x000000040d0a1825 */ /* 0x001fc800078e000a */
[C---:B------:R-:W-:Y:S01]  /*0770*/  @P1 IMAD R13, R21.reuse, R17, R0 ;  /* 0x00000011150d1224 */ /* 0x040fe200078e0200 */
[----:B------:R-:W-:Y:S01]  /*0780*/  @P1 IADD3 R21, PT, PT, R21, 0x2, RZ ;  /* 0x0000000215151810 */ /* 0x000fe20007ffe0ff */
[----:B------:R-:W4:Y:S01]  /*0790*/  @P1 LDG.E R11, desc[UR4][R10.64] ;  /* 0x000000040a0b1981 */ /* 0x000f22000c1e1900 */
[----:B------:R-:W0:Y:S01]  /*07a0*/  LDC.64 R6, c[0x0][0x388] ;  /* 0x0000e200ff067b82 */ /* 0x000e220000000a00 */
[----:B-1----:R-:W-:Y:S01]  /*07b0*/  @P1 IMAD.WIDE R8, R13, 0x4, R8 ;  /* 0x000000040d081825 */ /* 0x002fe200078e0208 */
[----:B------:R-:W-:Y:S02]  /*07c0*/  @!P0 IADD3 R15, PT, PT, R20, R21, RZ ;  /* 0x00000015140f8210 */ /* 0x000fe40007ffe0ff */
[----:B--2---:R-:W-:Y:S01]  /*07d0*/  @P1 LEA R2, P2, R12, R2, 0x2 ;  /* 0x000000020c021211 */ /* 0x004fe200078410ff */
[----:B------:R-:W-:-:S03]  /*07e0*/  @!P0 IMAD R21, R21, R17, R0 ;  /* 0x0000001115158224 */ /* 0x000fc600078e0200 */
[----:B------:R-:W-:Y:S01]  /*07f0*/  @P1 LEA.HI.X R3, R12, R3, R14, 0x2, P2 ;  /* 0x000000030c031211 */ /* 0x000fe200010f140e */
[----:B------:R-:W-:Y:S01]  /*0800*/  @P1 IMAD.WIDE R12, R17, 0x4, R8 ;  /* 0x00000004110c1825 */ /* 0x000fe200078e0208 */
[----:B------:R-:W4:Y:S03]  /*0810*/  @P1 LDG.E R14, desc[UR4][R8.64] ;  /* 0x00000004080e1981 */ /* 0x000f26000c1e1900 */
[----:B---3--:R-:W-:Y:S01]  /*0820*/  @!P0 IMAD.WIDE.U32 R4, R15, 0x4, R4 ;  /* 0x000000040f048825 */ /* 0x008fe200078e0004 */
[----:B------:R-:W2:Y:S04]  /*0830*/  @P1 LDG.E R2, desc[UR4][R2.64+0x4] ;  /* 0x0000040402021981 */ /* 0x000ea8000c1e1900 */
[----:B------:R-:W2:Y:S01]  /*0840*/  @P1 LDG.E R12, desc[UR4][R12.64] ;  /* 0x000000040c0c1981 */ /* 0x000ea2000c1e1900 */
[----:B0-----:R-:W-:-:S03]  /*0850*/  @!P0 IMAD.WIDE R6, R21, 0x4, R6 ;  /* 0x0000000415068825 */ /* 0x001fc600078e0206 */
[----:B------:R-:W3:Y:S04]  /*0860*/  @!P0 LDG.E R5, desc[UR4][R4.64] ;  /* 0x0000000404058981 */ /* 0x000ee8000c1e1900 */
[----:B------:R-:W3:Y:S01]  /*0870*/  @!P0 LDG.E R6, desc[UR4][R6.64] ;  /* 0x0000000406068981 */ /* 0x000ee2000c1e1900 */
[----:B----4-:R-:W-:-:S04]  /*0880*/  @P1 FFMA R11, R11, R14, R24 ;  /* 0x0000000e0b0b1223 */ /* 0x010fc80000000018 */
[----:B--2---:R-:W-:-:S04]  /*0890*/  @P1 FFMA R24, R2, R12, R11 ;  /* 0x0000000c02181223 */ /* 0x004fc8000000000b */
[----:B---3--:R-:W-:-:S07]  /*08a0*/  @!P0 FFMA R24, R5, R6, R24 ;  /* 0x0000000605188223 */ /* 0x008fce0000000018 */
.L_x_159:
[----:B------:R-:W0:Y:S01]  /*08b0*/  LDC.64 R2, c[0x0][0x390] ;  /* 0x0000e400ff027b82 */ /* 0x000e220000000a00 */
[----:B------:R-:W-:-:S04]  /*08c0*/  IMAD R17, R16, R17, R0 ;  /* 0x0000001110117224 */ /* 0x000fc800078e0200 */
[----:B0-----:R-:W-:-:S05]  /*08d0*/  IMAD.WIDE R2, R17, 0x4, R2 ;  /* 0x0000000411027825 */ /* 0x001fca00078e0202 */
[----:B------:R-:W-:Y:S01]  /*08e0*/  STG.E desc[UR4][R2.64], R24 ;  /* 0x0000001802007986 */ /* 0x000fe2000c101904 */
[----:B------:R-:W-:Y:S05]  /*08f0*/  EXIT ;  /* 0x000000000000794d */ /* 0x000fea0003800000 */
.L_x_163:
        /* <DEDUP_REMOVED lines=16> */
.L_x_184:


//--------------------- .nv.global.init           --------------------------
	.section	.nv.global.init,"aw",@progbits
.nv.global.init:
	.type		$str$2,@object
	.size		$str$2,($str$1 - $str$2)
$str$2:
        /*0000*/ 	.byte	0x0a, 0x00
	.type		$str$1,@object
	.size		$str$1,($str - $str$1)
$str$1:
        /*0002*/ 	.byte	0x25, 0x2e, 0x36, 0x66, 0x20, 0x00
	.type		$str,@object
	.size		$str,(.L_0 - $str)
$str:
        /*0008*/ 	.byte	0x4c, 0x6f, 0x73, 0x73, 0x3a, 0x20, 0x25, 0x66, 0x0a, 0x0a, 0x00
.L_0:


//--------------------- .nv.shared.reserved.0     --------------------------
	.section	.nv.shared.reserved.0,"aw",@nobits
	.weak		__nv_reservedSMEM_offset_0_alias
	.size		__nv_reservedSMEM_offset_0_alias, 0, 64
	.other		__nv_reservedSMEM_offset_0_alias,@"STO_CUDA_RESERVED_SHARED STV_DEFAULT"
__nv_reservedSMEM_offset_0_alias:
	.zero		0
	.zero		64


//--------------------- .nv.constant0._Z10debugPrintPfii --------------------------
	.section	.nv.constant0._Z10debugPrintPfii,"a",@progbits
	.sectionflags	@""
	.align	4
.nv.constant0._Z10debugPrintPfii:
	.zero		912


//--------------------- .nv.constant0._Z9printLossPfii --------------------------
	.section	.nv.constant0._Z9printLossPfii,"a",@progbits
	.sectionflags	@""
	.align	4
.nv.constant0._Z9printLossPfii:
	.zero		912


//--------------------- .nv.constant0._Z18updateBiasesKernelPfS_fi --------------------------
	.section	.nv.constant0._Z18updateBiasesKernelPfS_fi,"a",@progbits
	.sectionflags	@""
	.align	4
.nv.constant0._Z18updateBiasesKernelPfS_fi:
	.zero		920


//--------------------- .nv.constant0._Z19updateWeightsKernelPfS_fi --------------------------
	.section	.nv.constant0._Z19updateWeightsKernelPfS_fi,"a",@progbits
	.sectionflags	@""
	.align	4
.nv.constant0._Z19updateWeightsKernelPfS_fi:
	.zero		920


//--------------------- .nv.constant0._Z20ActivationDerivativePfS_S_iii --------------------------
	.section	.nv.constant0._Z20ActivationDerivativePfS_S_iii,"a",@progbits
	.sectionflags	@""
	.align	4
.nv.constant0._Z20ActivationDerivativePfS_S_iii:
	.zero		932


//--------------------- .nv.constant0._Z18ComputeOutputErrorPfS_S_S_iiiS_ii --------------------------
	.section	.nv.constant0._Z18ComputeOutputErrorPfS_S_S_iiiS_ii,"a",@progbits
	.sectionflags	@""
	.align	4
.nv.constant0._Z18ComputeOutputErrorPfS_S_S_iiiS_ii:
	.zero		960


//--------------------- .nv.constant0._Z20addBiasAndActivationPfS_S_iiiS_S_ --------------------------
	.section	.nv.constant0._Z20addBiasAndActivationPfS_S_iiiS_S_,"a",@progbits
	.sectionflags	@""
	.align	4
.nv.constant0._Z20addBiasAndActivationPfS_S_iiiS_S_:
	.zero		952


//--------------------- .nv.constant0._Z8maxLogitPfS_S_ii --------------------------
	.section	.nv.constant0._Z8maxLogitPfS_S_ii,"a",@progbits
	.sectionflags	@""
	.align	4
.nv.constant0._Z8maxLogitPfS_S_ii:
	.zero		928


//--------------------- .nv.constant0._Z7addBiasPfS_ii --------------------------
	.section	.nv.constant0._Z7addBiasPfS_ii,"a",@progbits
	.sectionflags	@""
	.align	4
.nv.constant0._Z7addBiasPfS_ii:
	.zero		920


//--------------------- .nv.constant0._Z20ComputeBiasGradientsPfS_iifS_i --------------------------
	.section	.nv.constant0._Z20ComputeBiasGradientsPfS_iifS_i,"a",@progbits
	.sectionflags	@""
	.align	4
.nv.constant0._Z20ComputeBiasGradientsPfS_iifS_i:
	.zero		940


//--------------------- .nv.constant0._Z23ComputeWeightsGradientsPKfS0_Pfiiif --------------------------
	.section	.nv.constant0._Z23ComputeWeightsGradientsPKfS0_Pfiiif,"a",@progbits
	.sectionflags	@""
	.align	4
.nv.constant0._Z23ComputeWeightsGradientsPKfS0_Pfiiif:
	.zero		936


//--------------------- .nv.constant0._Z6MatMulPKfS0_Pfiii --------------------------
	.section	.nv.constant0._Z6MatMulPKfS0_Pfiii,"a",@progbits
	.sectionflags	@""
	.align	4
.nv.constant0._Z6MatMulPKfS0_Pfiii:
	.zero		932


//--------------------- SYMBOLS --------------------------

	.type		.nv.reservedSmem.offset0,@object
	.size		.nv.reservedSmem.offset0,0x4
	.type		vprintf,@function
